//
// Generated by NVIDIA NVVM Compiler
//
// Compiler Build ID: CL-36424714
// Cuda compilation tools, release 13.0, V13.0.88
// Based on NVVM 20.0.0
//

.version 9.0
.target sm_100
.address_size 64

	// .globl	_Z16computeForcesGpuPdS_S_

.visible .entry _Z16computeForcesGpuPdS_S_(
	.param .u64 .ptr .align 1 _Z16computeForcesGpuPdS_S__param_0,
	.param .u64 .ptr .align 1 _Z16computeForcesGpuPdS_S__param_1,
	.param .u64 .ptr .align 1 _Z16computeForcesGpuPdS_S__param_2
)
{
	.reg .pred 	%p<5>;
	.reg .b32 	%r<15>;
	.reg .b64 	%rd<29>;
	.reg .b64 	%fd<64>;

	ld.param.u64 	%rd9, [_Z16computeForcesGpuPdS_S__param_1];
	mov.u32 	%r8, %ctaid.x;
	mov.u32 	%r9, %ntid.x;
	mov.u32 	%r10, %tid.x;
	mad.lo.s32 	%r1, %r8, %r9, %r10;
	setp.gt.s32 	%p1, %r1, 999;
	@%p1 bra 	$L__BB0_8;
	ld.param.u64 	%rd23, [_Z16computeForcesGpuPdS_S__param_0];
	cvta.to.global.u64 	%rd11, %rd23;
	cvta.to.global.u64 	%rd12, %rd9;
	mul.lo.s32 	%r2, %r1, 3;
	mul.wide.s32 	%rd13, %r1, 8;
	add.s64 	%rd1, %rd12, %rd13;
	add.s64 	%rd28, %rd12, 8;
	neg.s32 	%r13, %r1;
	add.s64 	%rd27, %rd11, 24;
	mov.b32 	%r14, 0;
	mov.f64 	%fd58, 0d0000000000000000;
	mov.f64 	%fd59, %fd58;
	mov.f64 	%fd60, %fd58;
$L__BB0_2:
	setp.eq.s32 	%p2, %r13, 0;
	@%p2 bra 	$L__BB0_4;
	ld.param.u64 	%rd24, [_Z16computeForcesGpuPdS_S__param_0];
	ld.global.f64 	%fd17, [%rd27+-24];
	cvta.to.global.u64 	%rd14, %rd24;
	mul.wide.s32 	%rd15, %r2, 8;
	add.s64 	%rd16, %rd14, %rd15;
	ld.global.f64 	%fd18, [%rd16];
	sub.f64 	%fd19, %fd17, %fd18;
	ld.global.f64 	%fd20, [%rd27+-16];
	ld.global.f64 	%fd21, [%rd16+8];
	sub.f64 	%fd22, %fd20, %fd21;
	mul.f64 	%fd23, %fd22, %fd22;
	fma.rn.f64 	%fd24, %fd19, %fd19, %fd23;
	ld.global.f64 	%fd25, [%rd27+-8];
	ld.global.f64 	%fd26, [%rd16+16];
	sub.f64 	%fd27, %fd25, %fd26;
	fma.rn.f64 	%fd28, %fd27, %fd27, %fd24;
	sqrt.rn.f64 	%fd29, %fd28;
	ld.global.f64 	%fd30, [%rd1];
	mul.f64 	%fd31, %fd30, 0d3DD25598616DD9F1;
	ld.global.f64 	%fd32, [%rd28+-8];
	mul.f64 	%fd33, %fd31, %fd32;
	mul.f64 	%fd34, %fd28, %fd29;
	div.rn.f64 	%fd35, %fd33, %fd34;
	fma.rn.f64 	%fd60, %fd35, %fd19, %fd60;
	fma.rn.f64 	%fd59, %fd35, %fd22, %fd59;
	fma.rn.f64 	%fd58, %fd35, %fd27, %fd58;
$L__BB0_4:
	add.s32 	%r12, %r14, 1;
	setp.eq.s32 	%p3, %r1, %r12;
	@%p3 bra 	$L__BB0_6;
	ld.param.u64 	%rd25, [_Z16computeForcesGpuPdS_S__param_0];
	ld.global.f64 	%fd36, [%rd27];
	cvta.to.global.u64 	%rd17, %rd25;
	mul.wide.s32 	%rd18, %r2, 8;
	add.s64 	%rd19, %rd17, %rd18;
	ld.global.f64 	%fd37, [%rd19];
	sub.f64 	%fd38, %fd36, %fd37;
	ld.global.f64 	%fd39, [%rd27+8];
	ld.global.f64 	%fd40, [%rd19+8];
	sub.f64 	%fd41, %fd39, %fd40;
	mul.f64 	%fd42, %fd41, %fd41;
	fma.rn.f64 	%fd43, %fd38, %fd38, %fd42;
	ld.global.f64 	%fd44, [%rd27+16];
	ld.global.f64 	%fd45, [%rd19+16];
	sub.f64 	%fd46, %fd44, %fd45;
	fma.rn.f64 	%fd47, %fd46, %fd46, %fd43;
	sqrt.rn.f64 	%fd48, %fd47;
	ld.global.f64 	%fd49, [%rd1];
	mul.f64 	%fd50, %fd49, 0d3DD25598616DD9F1;
	ld.global.f64 	%fd51, [%rd28];
	mul.f64 	%fd52, %fd50, %fd51;
	mul.f64 	%fd53, %fd47, %fd48;
	div.rn.f64 	%fd54, %fd52, %fd53;
	fma.rn.f64 	%fd60, %fd54, %fd38, %fd60;
	fma.rn.f64 	%fd59, %fd54, %fd41, %fd59;
	fma.rn.f64 	%fd58, %fd54, %fd46, %fd58;
$L__BB0_6:
	add.s32 	%r14, %r14, 2;
	add.s64 	%rd28, %rd28, 16;
	add.s32 	%r13, %r13, 2;
	add.s64 	%rd27, %rd27, 48;
	setp.ne.s32 	%p4, %r14, 1000;
	@%p4 bra 	$L__BB0_2;
	ld.param.u64 	%rd26, [_Z16computeForcesGpuPdS_S__param_2];
	cvta.to.global.u64 	%rd20, %rd26;
	mul.wide.s32 	%rd21, %r2, 8;
	add.s64 	%rd22, %rd20, %rd21;
	st.global.f64 	[%rd22], %fd60;
	st.global.f64 	[%rd22+8], %fd59;
	st.global.f64 	[%rd22+16], %fd58;
$L__BB0_8:
	ret;

}
	// .globl	_Z22updateAccelerationsGpuPdS_S_
.visible .entry _Z22updateAccelerationsGpuPdS_S_(
	.param .u64 .ptr .align 1 _Z22updateAccelerationsGpuPdS_S__param_0,
	.param .u64 .ptr .align 1 _Z22updateAccelerationsGpuPdS_S__param_1,
	.param .u64 .ptr .align 1 _Z22updateAccelerationsGpuPdS_S__param_2
)
{
	.reg .pred 	%p<2>;
	.reg .b32 	%r<6>;
	.reg .b64 	%rd<12>;
	.reg .b64 	%fd<10>;

	ld.param.u64 	%rd1, [_Z22updateAccelerationsGpuPdS_S__param_0];
	ld.param.u64 	%rd2, [_Z22updateAccelerationsGpuPdS_S__param_1];
	ld.param.u64 	%rd3, [_Z22updateAccelerationsGpuPdS_S__param_2];
	mov.u32 	%r2, %ctaid.x;
	mov.u32 	%r3, %ntid.x;
	mov.u32 	%r4, %tid.x;
	mad.lo.s32 	%r1, %r2, %r3, %r4;
	setp.gt.s32 	%p1, %r1, 999;
	@%p1 bra 	$L__BB1_2;
	cvta.to.global.u64 	%rd4, %rd1;
	cvta.to.global.u64 	%rd5, %rd3;
	cvta.to.global.u64 	%rd6, %rd2;
	mul.wide.s32 	%rd7, %r1, 8;
	add.s64 	%rd8, %rd6, %rd7;
	mul.lo.s32 	%r5, %r1, 3;
	mul.wide.s32 	%rd9, %r5, 8;
	add.s64 	%rd10, %rd4, %rd9;
	ld.global.f64 	%fd1, [%rd10];
	ld.global.f64 	%fd2, [%rd8];
	div.rn.f64 	%fd3, %fd1, %fd2;
	add.s64 	%rd11, %rd5, %rd9;
	st.global.f64 	[%rd11], %fd3;
	ld.global.f64 	%fd4, [%rd10+8];
	ld.global.f64 	%fd5, [%rd8];
	div.rn.f64 	%fd6, %fd4, %fd5;
	st.global.f64 	[%rd11+8], %fd6;
	ld.global.f64 	%fd7, [%rd10+16];
	ld.global.f64 	%fd8, [%rd8];
	div.rn.f64 	%fd9, %fd7, %fd8;
	st.global.f64 	[%rd11+16], %fd9;
$L__BB1_2:
	ret;

}
	// .globl	_Z19updateVelocitiesGpuPdS_d
.visible .entry _Z19updateVelocitiesGpuPdS_d(
	.param .u64 .ptr .align 1 _Z19updateVelocitiesGpuPdS_d_param_0,
	.param .u64 .ptr .align 1 _Z19updateVelocitiesGpuPdS_d_param_1,
	.param .f64 _Z19updateVelocitiesGpuPdS_d_param_2
)
{
	.reg .pred 	%p<2>;
	.reg .b32 	%r<6>;
	.reg .b64 	%rd<8>;
	.reg .b64 	%fd<11>;

	ld.param.u64 	%rd1, [_Z19updateVelocitiesGpuPdS_d_param_0];
	ld.param.u64 	%rd2, [_Z19updateVelocitiesGpuPdS_d_param_1];
	ld.param.f64 	%fd1, [_Z19updateVelocitiesGpuPdS_d_param_2];
	mov.u32 	%r2, %ctaid.x;
	mov.u32 	%r3, %ntid.x;
	mov.u32 	%r4, %tid.x;
	mad.lo.s32 	%r1, %r2, %r3, %r4;
	setp.gt.s32 	%p1, %r1, 999;
	@%p1 bra 	$L__BB2_2;
	cvta.to.global.u64 	%rd3, %rd2;
	cvta.to.global.u64 	%rd4, %rd1;
	mul.lo.s32 	%r5, %r1, 3;
	mul.wide.s32 	%rd5, %r5, 8;
	add.s64 	%rd6, %rd3, %rd5;
	ld.global.f64 	%fd2, [%rd6];
	add.s64 	%rd7, %rd4, %rd5;
	ld.global.f64 	%fd3, [%rd7];
	fma.rn.f64 	%fd4, %fd1, %fd2, %fd3;
	st.global.f64 	[%rd7], %fd4;
	ld.global.f64 	%fd5, [%rd6+8];
	ld.global.f64 	%fd6, [%rd7+8];
	fma.rn.f64 	%fd7, %fd1, %fd5, %fd6;
	st.global.f64 	[%rd7+8], %fd7;
	ld.global.f64 	%fd8, [%rd6+16];
	ld.global.f64 	%fd9, [%rd7+16];
	fma.rn.f64 	%fd10, %fd1, %fd8, %fd9;
	st.global.f64 	[%rd7+16], %fd10;
$L__BB2_2:
	ret;

}
	// .globl	_Z18updatePositionsGpuPdS_d
.visible .entry _Z18updatePositionsGpuPdS_d(
	.param .u64 .ptr .align 1 _Z18updatePositionsGpuPdS_d_param_0,
	.param .u64 .ptr .align 1 _Z18updatePositionsGpuPdS_d_param_1,
	.param .f64 _Z18updatePositionsGpuPdS_d_param_2
)
{
	.reg .pred 	%p<2>;
	.reg .b32 	%r<6>;
	.reg .b64 	%rd<8>;
	.reg .b64 	%fd<11>;

	ld.param.u64 	%rd1, [_Z18updatePositionsGpuPdS_d_param_0];
	ld.param.u64 	%rd2, [_Z18updatePositionsGpuPdS_d_param_1];
	ld.param.f64 	%fd1, [_Z18updatePositionsGpuPdS_d_param_2];
	mov.u32 	%r2, %ctaid.x;
	mov.u32 	%r3, %ntid.x;
	mov.u32 	%r4, %tid.x;
	mad.lo.s32 	%r1, %r2, %r3, %r4;
	setp.gt.s32 	%p1, %r1, 999;
	@%p1 bra 	$L__BB3_2;
	cvta.to.global.u64 	%rd3, %rd2;
	cvta.to.global.u64 	%rd4, %rd1;
	mul.lo.s32 	%r5, %r1, 3;
	mul.wide.s32 	%rd5, %r5, 8;
	add.s64 	%rd6, %rd3, %rd5;
	ld.global.f64 	%fd2, [%rd6];
	add.s64 	%rd7, %rd4, %rd5;
	ld.global.f64 	%fd3, [%rd7];
	fma.rn.f64 	%fd4, %fd1, %fd2, %fd3;
	st.global.f64 	[%rd7], %fd4;
	ld.global.f64 	%fd5, [%rd6+8];
	ld.global.f64 	%fd6, [%rd7+8];
	fma.rn.f64 	%fd7, %fd1, %fd5, %fd6;
	st.global.f64 	[%rd7+8], %fd7;
	ld.global.f64 	%fd8, [%rd6+16];
	ld.global.f64 	%fd9, [%rd7+16];
	fma.rn.f64 	%fd10, %fd1, %fd8, %fd9;
	st.global.f64 	[%rd7+16], %fd10;
$L__BB3_2:
	ret;

}


// ===== COMPILED SASS (sm_100) =====

	.target	sm_100

	.elftype	@"ET_EXEC"


//--------------------- .note.nv.tkinfo           --------------------------
	.section	.note.nv.tkinfo,"",@"SHT_NOTE"
	.sectionflags	@"SHF_NOTE_NV_TKINFO"
	.tkinfo
        /*0018*/ 	.word	0x00000002
        /*0030*/ 	.string	""
        /*0030*/ 	.string	"ptxas"
        /*0030*/ 	.string	"Cuda compilation tools, release 13.0, V13.0.88"
        /*0030*/ 	.string	"Build cuda_13.0.r13.0/compiler.36424714_0"
        /*0030*/ 	.string	"-arch sm_100 -m 64 "



//--------------------- .note.nv.cuinfo           --------------------------
	.section	.note.nv.cuinfo,"",@"SHT_NOTE"
	.sectionflags	@"SHF_NOTE_NV_CUINFO"
        /*0018*/ 	.short	0x0002
        /*001a*/ 	.short	0x0064
        /*001c*/ 	.short	0x0082
	.zero		2


//--------------------- .nv.info                  --------------------------
	.section	.nv.info,"",@"SHT_CUDA_INFO"
	.align	4


	//----- nvinfo : EIATTR_REGCOUNT
	.align		4
        /*0000*/ 	.byte	0x04, 0x2f
        /*0002*/ 	.short	(.L_1 - .L_0)
	.align		4
.L_0:
        /*0004*/ 	.word	index@(_Z16computeForcesGpuPdS_S_)
        /*0008*/ 	.word	0x0000002c


	//----- nvinfo : EIATTR_FRAME_SIZE
	.align		4
.L_1:
        /*000c*/ 	.byte	0x04, 0x11
        /*000e*/ 	.short	(.L_3 - .L_2)
	.align		4
.L_2:
        /*0010*/ 	.word	index@($__internal_2_$__cuda_sm20_dsqrt_rn_f64_mediumpath_v1)
        /*0014*/ 	.word	0x00000000


	//----- nvinfo : EIATTR_FRAME_SIZE
	.align		4
.L_3:
        /*0018*/ 	.byte	0x04, 0x11
        /*001a*/ 	.short	(.L_5 - .L_4)
	.align		4
.L_4:
        /*001c*/ 	.word	index@($__internal_1_$__cuda_sm20_div_rn_f64_full)
        /*0020*/ 	.word	0x00000000


	//----- nvinfo : EIATTR_FRAME_SIZE
	.align		4
.L_5:
        /*0024*/ 	.byte	0x04, 0x11
        /*0026*/ 	.short	(.L_7 - .L_6)
	.align		4
.L_6:
        /*0028*/ 	.word	index@(_Z16computeForcesGpuPdS_S_)
        /*002c*/ 	.word	0x00000000


	//----- nvinfo : EIATTR_REGCOUNT
	.align		4
.L_7:
        /*0030*/ 	.byte	0x04, 0x2f
        /*0032*/ 	.short	(.L_9 - .L_8)
	.align		4
.L_8:
        /*0034*/ 	.word	index@(_Z22updateAccelerationsGpuPdS_S_)
        /*0038*/ 	.word	0x0000001d


	//----- nvinfo : EIATTR_FRAME_SIZE
	.align		4
.L_9:
        /*003c*/ 	.byte	0x04, 0x11
        /*003e*/ 	.short	(.L_11 - .L_10)
	.align		4
.L_10:
        /*0040*/ 	.word	index@($__internal_0_$__cuda_sm20_div_rn_f64_full)
        /*0044*/ 	.word	0x00000000


	//----- nvinfo : EIATTR_FRAME_SIZE
	.align		4
.L_11:
        /*0048*/ 	.byte	0x04, 0x11
        /*004a*/ 	.short	(.L_13 - .L_12)
	.align		4
.L_12:
        /*004c*/ 	.word	index@(_Z22updateAccelerationsGpuPdS_S_)
        /*0050*/ 	.word	0x00000000


	//----- nvinfo : EIATTR_REGCOUNT
	.align		4
.L_13:
        /*0054*/ 	.byte	0x04, 0x2f
        /*0056*/ 	.short	(.L_15 - .L_14)
	.align		4
.L_14:
        /*0058*/ 	.word	index@(_Z19updateVelocitiesGpuPdS_d)
        /*005c*/ 	.word	0x00000010


	//----- nvinfo : EIATTR_FRAME_SIZE
	.align		4
.L_15:
        /*0060*/ 	.byte	0x04, 0x11
        /*0062*/ 	.short	(.L_17 - .L_16)
	.align		4
.L_16:
        /*0064*/ 	.word	index@(_Z19updateVelocitiesGpuPdS_d)
        /*0068*/ 	.word	0x00000000


	//----- nvinfo : EIATTR_REGCOUNT
	.align		4
.L_17:
        /*006c*/ 	.byte	0x04, 0x2f
        /*006e*/ 	.short	(.L_19 - .L_18)
	.align		4
.L_18:
        /*0070*/ 	.word	index@(_Z18updatePositionsGpuPdS_d)
        /*0074*/ 	.word	0x00000010


	//----- nvinfo : EIATTR_FRAME_SIZE
	.align		4
.L_19:
        /*0078*/ 	.byte	0x04, 0x11
        /*007a*/ 	.short	(.L_21 - .L_20)
	.align		4
.L_20:
        /*007c*/ 	.word	index@(_Z18updatePositionsGpuPdS_d)
        /*0080*/ 	.word	0x00000000


	//----- nvinfo : EIATTR_MIN_STACK_SIZE
	.align		4
.L_21:
        /*0084*/ 	.byte	0x04, 0x12
        /*0086*/ 	.short	(.L_23 - .L_22)
	.align		4
.L_22:
        /*0088*/ 	.word	index@(_Z18updatePositionsGpuPdS_d)
        /*008c*/ 	.word	0x00000000


	//----- nvinfo : EIATTR_MIN_STACK_SIZE
	.align		4
.L_23:
        /*0090*/ 	.byte	0x04, 0x12
        /*0092*/ 	.short	(.L_25 - .L_24)
	.align		4
.L_24:
        /*0094*/ 	.word	index@(_Z19updateVelocitiesGpuPdS_d)
        /*0098*/ 	.word	0x00000000


	//----- nvinfo : EIATTR_MIN_STACK_SIZE
	.align		4
.L_25:
        /*009c*/ 	.byte	0x04, 0x12
        /*009e*/ 	.short	(.L_27 - .L_26)
	.align		4
.L_26:
        /*00a0*/ 	.word	index@(_Z22updateAccelerationsGpuPdS_S_)
        /*00a4*/ 	.word	0x00000000


	//----- nvinfo : EIATTR_MIN_STACK_SIZE
	.align		4
.L_27:
        /*00a8*/ 	.byte	0x04, 0x12
        /*00aa*/ 	.short	(.L_29 - .L_28)
	.align		4
.L_28:
        /*00ac*/ 	.word	index@(_Z16computeForcesGpuPdS_S_)
        /*00b0*/ 	.word	0x00000000
.L_29:


//--------------------- .nv.compat                --------------------------
	.section	.nv.compat,"",@"SHT_CUDA_COMPAT_INFO"
	.align	4
        /*0000*/ 	.byte	0x02, 0x09, 0x00, 0x00, 0x02, 0x02, 0x01, 0x00, 0x02, 0x05, 0x05, 0x00, 0x03, 0x07, 0x01, 0x01
        /*0010*/ 	.byte	0x02, 0x03, 0x00, 0x00, 0x02, 0x06, 0x01, 0x00, 0x04, 0x0b, 0x08, 0x00, 0x01, 0x00, 0x00, 0x00
        /*0020*/ 	.byte	0x00, 0x00, 0x00, 0x00


//--------------------- .nv.info._Z18updatePositionsGpuPdS_d --------------------------
	.section	.nv.info._Z18updatePositionsGpuPdS_d,"",@"SHT_CUDA_INFO"
	.sectionflags	@""
	.align	4


	//----- nvinfo : EIATTR_CUDA_API_VERSION
	.align		4
        /*0000*/ 	.byte	0x04, 0x37
        /*0002*/ 	.short	(.L_31 - .L_30)
.L_30:
        /*0004*/ 	.word	0x00000082


	//----- nvinfo : EIATTR_KPARAM_INFO
	.align		4
.L_31:
        /*0008*/ 	.byte	0x04, 0x17
        /*000a*/ 	.short	(.L_33 - .L_32)
.L_32:
        /*000c*/ 	.word	0x00000000
        /*0010*/ 	.short	0x0002
        /*0012*/ 	.short	0x0010
        /*0014*/ 	.byte	0x00, 0xf0, 0x21, 0x00


	//----- nvinfo : EIATTR_KPARAM_INFO
	.align		4
.L_33:
        /*0018*/ 	.byte	0x04, 0x17
        /*001a*/ 	.short	(.L_35 - .L_34)
.L_34:
        /*001c*/ 	.word	0x00000000
        /*0020*/ 	.short	0x0001
        /*0022*/ 	.short	0x0008
        /*0024*/ 	.byte	0x00, 0xf5, 0x21, 0x00


	//----- nvinfo : EIATTR_KPARAM_INFO
	.align		4
.L_35:
        /*0028*/ 	.byte	0x04, 0x17
        /*002a*/ 	.short	(.L_37 - .L_36)
.L_36:
        /*002c*/ 	.word	0x00000000
        /*0030*/ 	.short	0x0000
        /*0032*/ 	.short	0x0000
        /*0034*/ 	.byte	0x00, 0xf5, 0x21, 0x00


	//----- nvinfo : EIATTR_SPARSE_MMA_MASK
	.align		4
.L_37:
        /*0038*/ 	.byte	0x03, 0x50
        /*003a*/ 	.short	0x0000


	//----- nvinfo : EIATTR_MAXREG_COUNT
	.align		4
        /*003c*/ 	.byte	0x03, 0x1b
        /*003e*/ 	.short	0x00ff


	//----- nvinfo : EIATTR_MERCURY_ISA_VERSION
	.align		4
        /*0040*/ 	.byte	0x03, 0x5f
        /*0042*/ 	.short	0x0101


	//----- nvinfo : EIATTR_VRC_CTA_INIT_COUNT
	.align		4
        /*0044*/ 	.byte	0x02, 0x4a
	.zero		1
	.zero		1


	//----- nvinfo : EIATTR_EXIT_INSTR_OFFSETS
	.align		4
        /*0048*/ 	.byte	0x04, 0x1c
        /*004a*/ 	.short	(.L_39 - .L_38)


	//   ....[0]....
.L_38:
        /*004c*/ 	.word	0x00000060


	//   ....[1]....
        /*0050*/ 	.word	0x000001a0


	//----- nvinfo : EIATTR_CBANK_PARAM_SIZE
	.align		4
.L_39:
        /*0054*/ 	.byte	0x03, 0x19
        /*0056*/ 	.short	0x0018


	//----- nvinfo : EIATTR_PARAM_CBANK
	.align		4
        /*0058*/ 	.byte	0x04, 0x0a
        /*005a*/ 	.short	(.L_41 - .L_40)
	.align		4
.L_40:
        /*005c*/ 	.word	index@(.nv.constant0._Z18updatePositionsGpuPdS_d)
        /*0060*/ 	.short	0x0380
        /*0062*/ 	.short	0x0018


	//----- nvinfo : EIATTR_SW_WAR
	.align		4
.L_41:
        /*0064*/ 	.byte	0x04, 0x36
        /*0066*/ 	.short	(.L_43 - .L_42)
.L_42:
        /*0068*/ 	.word	0x00000008
.L_43:


//--------------------- .nv.info._Z19updateVelocitiesGpuPdS_d --------------------------
	.section	.nv.info._Z19updateVelocitiesGpuPdS_d,"",@"SHT_CUDA_INFO"
	.sectionflags	@""
	.align	4


	//----- nvinfo : EIATTR_CUDA_API_VERSION
	.align		4
        /*0000*/ 	.byte	0x04, 0x37
        /*0002*/ 	.short	(.L_45 - .L_44)
.L_44:
        /*0004*/ 	.word	0x00000082


	//----- nvinfo : EIATTR_KPARAM_INFO
	.align		4
.L_45:
        /*0008*/ 	.byte	0x04, 0x17
        /*000a*/ 	.short	(.L_47 - .L_46)
.L_46:
        /*000c*/ 	.word	0x00000000
        /*0010*/ 	.short	0x0002
        /*0012*/ 	.short	0x0010
        /*0014*/ 	.byte	0x00, 0xf0, 0x21, 0x00


	//----- nvinfo : EIATTR_KPARAM_INFO
	.align		4
.L_47:
        /*0018*/ 	.byte	0x04, 0x17
        /*001a*/ 	.short	(.L_49 - .L_48)
.L_48:
        /*001c*/ 	.word	0x00000000
        /*0020*/ 	.short	0x0001
        /*0022*/ 	.short	0x0008
        /*0024*/ 	.byte	0x00, 0xf5, 0x21, 0x00


	//----- nvinfo : EIATTR_KPARAM_INFO
	.align		4
.L_49:
        /*0028*/ 	.byte	0x04, 0x17
        /*002a*/ 	.short	(.L_51 - .L_50)
.L_50:
        /*002c*/ 	.word	0x00000000
        /*0030*/ 	.short	0x0000
        /*0032*/ 	.short	0x0000
        /*0034*/ 	.byte	0x00, 0xf5, 0x21, 0x00


	//----- nvinfo : EIATTR_SPARSE_MMA_MASK
	.align		4
.L_51:
        /*0038*/ 	.byte	0x03, 0x50
        /*003a*/ 	.short	0x0000


	//----- nvinfo : EIATTR_MAXREG_COUNT
	.align		4
        /*003c*/ 	.byte	0x03, 0x1b
        /*003e*/ 	.short	0x00ff


	//----- nvinfo : EIATTR_MERCURY_ISA_VERSION
	.align		4
        /*0040*/ 	.byte	0x03, 0x5f
        /*0042*/ 	.short	0x0101


	//----- nvinfo : EIATTR_VRC_CTA_INIT_COUNT
	.align		4
        /*0044*/ 	.byte	0x02, 0x4a
	.zero		1
	.zero		1


	//----- nvinfo : EIATTR_EXIT_INSTR_OFFSETS
	.align		4
        /*0048*/ 	.byte	0x04, 0x1c
        /*004a*/ 	.short	(.L_53 - .L_52)


	//   ....[0]....
.L_52:
        /*004c*/ 	.word	0x00000060


	//   ....[1]....
        /*0050*/ 	.word	0x000001a0


	//----- nvinfo : EIATTR_CBANK_PARAM_SIZE
	.align		4
.L_53:
        /*0054*/ 	.byte	0x03, 0x19
        /*0056*/ 	.short	0x0018


	//----- nvinfo : EIATTR_PARAM_CBANK
	.align		4
        /*0058*/ 	.byte	0x04, 0x0a
        /*005a*/ 	.short	(.L_55 - .L_54)
	.align		4
.L_54:
        /*005c*/ 	.word	index@(.nv.constant0._Z19updateVelocitiesGpuPdS_d)
        /*0060*/ 	.short	0x0380
        /*0062*/ 	.short	0x0018


	//----- nvinfo : EIATTR_SW_WAR
	.align		4
.L_55:
        /*0064*/ 	.byte	0x04, 0x36
        /*0066*/ 	.short	(.L_57 - .L_56)
.L_56:
        /*0068*/ 	.word	0x00000008
.L_57:


//--------------------- .nv.info._Z22updateAccelerationsGpuPdS_S_ --------------------------
	.section	.nv.info._Z22updateAccelerationsGpuPdS_S_,"",@"SHT_CUDA_INFO"
	.sectionflags	@""
	.align	4


	//----- nvinfo : EIATTR_CUDA_API_VERSION
	.align		4
        /*0000*/ 	.byte	0x04, 0x37
        /*0002*/ 	.short	(.L_59 - .L_58)
.L_58:
        /*0004*/ 	.word	0x00000082


	//----- nvinfo : EIATTR_KPARAM_INFO
	.align		4
.L_59:
        /*0008*/ 	.byte	0x04, 0x17
        /*000a*/ 	.short	(.L_61 - .L_60)
.L_60:
        /*000c*/ 	.word	0x00000000
        /*0010*/ 	.short	0x0002
        /*0012*/ 	.short	0x0010
        /*0014*/ 	.byte	0x00, 0xf5, 0x21, 0x00


	//----- nvinfo : EIATTR_KPARAM_INFO
	.align		4
.L_61:
        /*0018*/ 	.byte	0x04, 0x17
        /*001a*/ 	.short	(.L_63 - .L_62)
.L_62:
        /*001c*/ 	.word	0x00000000
        /*0020*/ 	.short	0x0001
        /*0022*/ 	.short	0x0008
        /*0024*/ 	.byte	0x00, 0xf5, 0x21, 0x00


	//----- nvinfo : EIATTR_KPARAM_INFO
	.align		4
.L_63:
        /*0028*/ 	.byte	0x04, 0x17
        /*002a*/ 	.short	(.L_65 - .L_64)
.L_64:
        /*002c*/ 	.word	0x00000000
        /*0030*/ 	.short	0x0000
        /*0032*/ 	.short	0x0000
        /*0034*/ 	.byte	0x00, 0xf5, 0x21, 0x00


	//----- nvinfo : EIATTR_SPARSE_MMA_MASK
	.align		4
.L_65:
        /*0038*/ 	.byte	0x03, 0x50
        /*003a*/ 	.short	0x0000


	//----- nvinfo : EIATTR_MAXREG_COUNT
	.align		4
        /*003c*/ 	.byte	0x03, 0x1b
        /*003e*/ 	.short	0x00ff


	//----- nvinfo : EIATTR_MERCURY_ISA_VERSION
	.align		4
        /*0040*/ 	.byte	0x03, 0x5f
        /*0042*/ 	.short	0x0101


	//----- nvinfo : EIATTR_VRC_CTA_INIT_COUNT
	.align		4
        /*0044*/ 	.byte	0x02, 0x4a
	.zero		1
	.zero		1


	//----- nvinfo : EIATTR_EXIT_INSTR_OFFSETS
	.align		4
        /*0048*/ 	.byte	0x04, 0x1c
        /*004a*/ 	.short	(.L_67 - .L_66)


	//   ....[0]....
.L_66:
        /*004c*/ 	.word	0x00000060


	//   ....[1]....
        /*0050*/ 	.word	0x00000560


	//----- nvinfo : EIATTR_CRS_STACK_SIZE
	.align		4
.L_67:
        /*0054*/ 	.byte	0x04, 0x1e
        /*0056*/ 	.short	(.L_69 - .L_68)
.L_68:
        /*0058*/ 	.word	0x00000000


	//----- nvinfo : EIATTR_CBANK_PARAM_SIZE
	.align		4
.L_69:
        /*005c*/ 	.byte	0x03, 0x19
        /*005e*/ 	.short	0x0018


	//----- nvinfo : EIATTR_PARAM_CBANK
	.align		4
        /*0060*/ 	.byte	0x04, 0x0a
        /*0062*/ 	.short	(.L_71 - .L_70)
	.align		4
.L_70:
        /*0064*/ 	.word	index@(.nv.constant0._Z22updateAccelerationsGpuPdS_S_)
        /*0068*/ 	.short	0x0380
        /*006a*/ 	.short	0x0018


	//----- nvinfo : EIATTR_SW_WAR
	.align		4
.L_71:
        /*006c*/ 	.byte	0x04, 0x36
        /*006e*/ 	.short	(.L_73 - .L_72)
.L_72:
        /*0070*/ 	.word	0x00000008
.L_73:


//--------------------- .nv.info._Z16computeForcesGpuPdS_S_ --------------------------
	.section	.nv.info._Z16computeForcesGpuPdS_S_,"",@"SHT_CUDA_INFO"
	.sectionflags	@""
	.align	4


	//----- nvinfo : EIATTR_CUDA_API_VERSION
	.align		4
        /*0000*/ 	.byte	0x04, 0x37
        /*0002*/ 	.short	(.L_75 - .L_74)
.L_74:
        /*0004*/ 	.word	0x00000082


	//----- nvinfo : EIATTR_KPARAM_INFO
	.align		4
.L_75:
        /*0008*/ 	.byte	0x04, 0x17
        /*000a*/ 	.short	(.L_77 - .L_76)
.L_76:
        /*000c*/ 	.word	0x00000000
        /*0010*/ 	.short	0x0002
        /*0012*/ 	.short	0x0010
        /*0014*/ 	.byte	0x00, 0xf5, 0x21, 0x00


	//----- nvinfo : EIATTR_KPARAM_INFO
	.align		4
.L_77:
        /*0018*/ 	.byte	0x04, 0x17
        /*001a*/ 	.short	(.L_79 - .L_78)
.L_78:
        /*001c*/ 	.word	0x00000000
        /*0020*/ 	.short	0x0001
        /*0022*/ 	.short	0x0008
        /*0024*/ 	.byte	0x00, 0xf5, 0x21, 0x00


	//----- nvinfo : EIATTR_KPARAM_INFO
	.align		4
.L_79:
        /*0028*/ 	.byte	0x04, 0x17
        /*002a*/ 	.short	(.L_81 - .L_80)
.L_80:
        /*002c*/ 	.word	0x00000000
        /*0030*/ 	.short	0x0000
        /*0032*/ 	.short	0x0000
        /*0034*/ 	.byte	0x00, 0xf5, 0x21, 0x00


	//----- nvinfo : EIATTR_SPARSE_MMA_MASK
	.align		4
.L_81:
        /*0038*/ 	.byte	0x03, 0x50
        /*003a*/ 	.short	0x0000


	//----- nvinfo : EIATTR_MAXREG_COUNT
	.align		4
        /*003c*/ 	.byte	0x03, 0x1b
        /*003e*/ 	.short	0x00ff


	//----- nvinfo : EIATTR_MERCURY_ISA_VERSION
	.align		4
        /*0040*/ 	.byte	0x03, 0x5f
        /*0042*/ 	.short	0x0101


	//----- nvinfo : EIATTR_VRC_CTA_INIT_COUNT
	.align		4
        /*0044*/ 	.byte	0x02, 0x4a
	.zero		1
	.zero		1


	//----- nvinfo : EIATTR_EXIT_INSTR_OFFSETS
	.align		4
        /*0048*/ 	.byte	0x04, 0x1c
        /*004a*/ 	.short	(.L_83 - .L_82)


	//   ....[0]....
.L_82:
        /*004c*/ 	.word	0x00000060


	//   ....[1]....
        /*0050*/ 	.word	0x00000c10


	//----- nvinfo : EIATTR_CRS_STACK_SIZE
	.align		4
.L_83:
        /*0054*/ 	.byte	0x04, 0x1e
        /*0056*/ 	.short	(.L_85 - .L_84)
.L_84:
        /*0058*/ 	.word	0x00000000


	//----- nvinfo : EIATTR_CBANK_PARAM_SIZE
	.align		4
.L_85:
        /*005c*/ 	.byte	0x03, 0x19
        /*005e*/ 	.short	0x0018


	//----- nvinfo : EIATTR_PARAM_CBANK
	.align		4
        /*0060*/ 	.byte	0x04, 0x0a
        /*0062*/ 	.short	(.L_87 - .L_86)
	.align		4
.L_86:
        /*0064*/ 	.word	index@(.nv.constant0._Z16computeForcesGpuPdS_S_)
        /*0068*/ 	.short	0x0380
        /*006a*/ 	.short	0x0018


	//----- nvinfo : EIATTR_SW_WAR
	.align		4
.L_87:
        /*006c*/ 	.byte	0x04, 0x36
        /*006e*/ 	.short	(.L_89 - .L_88)
.L_88:
        /*0070*/ 	.word	0x00000008
.L_89:


//--------------------- .nv.callgraph             --------------------------
	.section	.nv.callgraph,"",@"SHT_CUDA_CALLGRAPH"
	.align	4
	.sectionentsize	8
	.align		4
        /*0000*/ 	.word	0x00000000
	.align		4
        /*0004*/ 	.word	0xffffffff
	.align		4
        /*0008*/ 	.word	0x00000000
	.align		4
        /*000c*/ 	.word	0xfffffffe
	.align		4
        /*0010*/ 	.word	0x00000000
	.align		4
        /*0014*/ 	.word	0xfffffffd
	.align		4
        /*0018*/ 	.word	0x00000000
	.align		4
        /*001c*/ 	.word	0xfffffffc


//--------------------- .text._Z18updatePositionsGpuPdS_d --------------------------
	.section	.text._Z18updatePositionsGpuPdS_d,"ax",@progbits
	.align	128
        .global         _Z18updatePositionsGpuPdS_d
        .type           _Z18updatePositionsGpuPdS_d,@function
        .size           _Z18updatePositionsGpuPdS_d,(.L_x_40 - _Z18updatePositionsGpuPdS_d)
        .other          _Z18updatePositionsGpuPdS_d,@"STO_CUDA_ENTRY STV_DEFAULT"
_Z18updatePositionsGpuPdS_d:
.text._Z18updatePositionsGpuPdS_d:
[----:B------:R-:W-:Y:S01]  /*0000*/  LDC R1, c[0x0][0x37c] ;  /* 0x0000df00ff017b82 */ /* 0x000fe20000000800 */
[----:B------:R-:W0:Y:S07]  /*0010*/  S2R R3, SR_TID.X ;  /* 0x0000000000037919 */ /* 0x000e2e0000002100 */
[----:B------:R-:W0:Y:S08]  /*0020*/  S2UR UR4, SR_CTAID.X ;  /* 0x00000000000479c3 */ /* 0x000e300000002500 */
[----:B------:R-:W0:Y:S02]  /*0030*/  LDC R0, c[0x0][0x360] ;  /* 0x0000d800ff007b82 */ /* 0x000e240000000800 */
[----:B0-----:R-:W-:-:S05]  /*0040*/  IMAD R0, R0, UR4, R3 ;  /* 0x0000000400007c24 */ /* 0x001fca000f8e0203 */
[----:B------:R-:W-:-:S13]  /*0050*/  ISETP.GT.AND P0, PT, R0, 0x3e7, PT ;  /* 0x000003e70000780c */ /* 0x000fda0003f04270 */
[----:B------:R-:W-:Y:S05]  /*0060*/  @P0 EXIT ;  /* 0x000000000000094d */ /* 0x000fea0003800000 */
[----:B------:R-:W0:Y:S01]  /*0070*/  LDC.64 R2, c[0x0][0x388] ;  /* 0x0000e200ff027b82 */ /* 0x000e220000000a00 */
[----:B------:R-:W1:Y:S01]  /*0080*/  LDCU.64 UR4, c[0x0][0x358] ;  /* 0x00006b00ff0477ac */ /* 0x000e620008000a00 */
[----:B------:R-:W-:Y:S01]  /*0090*/  LEA R5, R0, R0, 0x1 ;  /* 0x0000000000057211 */ /* 0x000fe200078e08ff */
[----:B------:R-:W2:Y:S05]  /*00a0*/  LDCU.64 UR6, c[0x0][0x390] ;  /* 0x00007200ff0677ac */ /* 0x000eaa0008000a00 */
[----:B------:R-:W3:Y:S01]  /*00b0*/  LDC.64 R6, c[0x0][0x380] ;  /* 0x0000e000ff067b82 */ /* 0x000ee20000000a00 */
[----:B0-----:R-:W-:-:S04]  /*00c0*/  IMAD.WIDE R2, R5, 0x8, R2 ;  /* 0x0000000805027825 */ /* 0x001fc800078e0202 */
[----:B---3--:R-:W-:Y:S02]  /*00d0*/  IMAD.WIDE R6, R5, 0x8, R6 ;  /* 0x0000000805067825 */ /* 0x008fe400078e0206 */
[----:B-1----:R-:W2:Y:S04]  /*00e0*/  LDG.E.64 R4, desc[UR4][R2.64] ;  /* 0x0000000402047981 */ /* 0x002ea8000c1e1b00 */
[----:B------:R-:W2:Y:S04]  /*00f0*/  LDG.E.64 R8, desc[UR4][R6.64] ;  /* 0x0000000406087981 */ /* 0x000ea8000c1e1b00 */
[----:B------:R-:W3:Y:S04]  /*0100*/  LDG.E.64 R10, desc[UR4][R6.64+0x8] ;  /* 0x00000804060a7981 */ /* 0x000ee8000c1e1b00 */
[----:B------:R-:W4:Y:S01]  /*0110*/  LDG.E.64 R12, desc[UR4][R6.64+0x10] ;  /* 0x00001004060c7981 */ /* 0x000f22000c1e1b00 */
[----:B--2---:R-:W-:-:S07]  /*0120*/  DFMA R4, R4, UR6, R8 ;  /* 0x0000000604047c2b */ /* 0x004fce0008000008 */
[----:B------:R-:W-:Y:S04]  /*0130*/  STG.E.64 desc[UR4][R6.64], R4 ;  /* 0x0000000406007986 */ /* 0x000fe8000c101b04 */
[----:B------:R-:W3:Y:S02]  /*0140*/  LDG.E.64 R8, desc[UR4][R2.64+0x8] ;  /* 0x0000080402087981 */ /* 0x000ee4000c1e1b00 */
[----:B---3--:R-:W-:-:S07]  /*0150*/  DFMA R8, R8, UR6, R10 ;  /* 0x0000000608087c2b */ /* 0x008fce000800000a */
[----:B------:R-:W-:Y:S04]  /*0160*/  STG.E.64 desc[UR4][R6.64+0x8], R8 ;  /* 0x0000080806007986 */ /* 0x000fe8000c101b04 */
[----:B------:R-:W4:Y:S02]  /*0170*/  LDG.E.64 R10, desc[UR4][R2.64+0x10] ;  /* 0x00001004020a7981 */ /* 0x000f24000c1e1b00 */
[----:B----4-:R-:W-:-:S07]  /*0180*/  DFMA R10, R10, UR6, R12 ;  /* 0x000000060a0a7c2b */ /* 0x010fce000800000c */
[----:B------:R-:W-:Y:S01]  /*0190*/  STG.E.64 desc[UR4][R6.64+0x10], R10 ;  /* 0x0000100a06007986 */ /* 0x000fe2000c101b04 */
[----:B------:R-:W-:Y:S05]  /*01a0*/  EXIT ;  /* 0x000000000000794d */ /* 0x000fea0003800000 */
.L_x_0:
[----:B------:R-:W-:-:S00]  /*01b0*/  BRA `(.L_x_0) ;  /* 0xfffffffc00fc7947 */ /* 0x000fc0000383ffff */
[----:B------:R-:W-:-:S00]  /*01c0*/  NOP ;  /* 0x0000000000007918 */ /* 0x000fc00000000000 */
        /* <DEDUP_REMOVED lines=11> */
.L_x_40:


//--------------------- .text._Z19updateVelocitiesGpuPdS_d --------------------------
	.section	.text._Z19updateVelocitiesGpuPdS_d,"ax",@progbits
	.align	128
        .global         _Z19updateVelocitiesGpuPdS_d
        .type           _Z19updateVelocitiesGpuPdS_d,@function
        .size           _Z19updateVelocitiesGpuPdS_d,(.L_x_41 - _Z19updateVelocitiesGpuPdS_d)
        .other          _Z19updateVelocitiesGpuPdS_d,@"STO_CUDA_ENTRY STV_DEFAULT"
_Z19updateVelocitiesGpuPdS_d:
.text._Z19updateVelocitiesGpuPdS_d:
        /* <DEDUP_REMOVED lines=27> */
.L_x_1:
        /* <DEDUP_REMOVED lines=13> */
.L_x_41:


//--------------------- .text._Z22updateAccelerationsGpuPdS_S_ --------------------------
	.section	.text._Z22updateAccelerationsGpuPdS_S_,"ax",@progbits
	.align	128
        .global         _Z22updateAccelerationsGpuPdS_S_
        .type           _Z22updateAccelerationsGpuPdS_S_,@function
        .size           _Z22updateAccelerationsGpuPdS_S_,(.L_x_37 - _Z22updateAccelerationsGpuPdS_S_)
        .other          _Z22updateAccelerationsGpuPdS_S_,@"STO_CUDA_ENTRY STV_DEFAULT"
_Z22updateAccelerationsGpuPdS_S_:
.text._Z22updateAccelerationsGpuPdS_S_:
        /* <DEDUP_REMOVED lines=8> */
[----:B------:R-:W1:Y:S07]  /*0080*/  LDCU.64 UR4, c[0x0][0x358] ;  /* 0x00006b00ff0477ac */ /* 0x000e6e0008000a00 */
[----:B------:R-:W2:Y:S01]  /*0090*/  LDC.64 R6, c[0x0][0x380] ;  /* 0x0000e000ff067b82 */ /* 0x000ea20000000a00 */
[----:B0-----:R-:W-:-:S05]  /*00a0*/  IMAD.WIDE R4, R3, 0x8, R4 ;  /* 0x0000000803047825 */ /* 0x001fca00078e0204 */
[----:B-1----:R-:W3:Y:S01]  /*00b0*/  LDG.E.64 R10, desc[UR4][R4.64] ;  /* 0x00000004040a7981 */ /* 0x002ee2000c1e1b00 */
[----:B------:R-:W-:-:S04]  /*00c0*/  IMAD R8, R3, 0x3, RZ ;  /* 0x0000000303087824 */ /* 0x000fc800078e02ff */
[----:B--2---:R-:W-:-:S05]  /*00d0*/  IMAD.WIDE R6, R8, 0x8, R6 ;  /* 0x0000000808067825 */ /* 0x004fca00078e0206 */
[----:B------:R-:W2:Y:S01]  /*00e0*/  LDG.E.64 R12, desc[UR4][R6.64] ;  /* 0x00000004060c7981 */ /* 0x000ea2000c1e1b00 */
[----:B------:R-:W-:Y:S01]  /*00f0*/  IMAD.MOV.U32 R2, RZ, RZ, 0x1 ;  /* 0x00000001ff027424 */ /* 0x000fe200078e00ff */
[----:B------:R-:W-:Y:S01]  /*0100*/  BSSY.RECONVERGENT B0, `(.L_x_2) ;  /* 0x0000012000007945 */ /* 0x000fe20003800200 */
[----:B---3--:R-:W0:Y:S01]  /*0110*/  MUFU.RCP64H R3, R11 ;  /* 0x0000000b00037308 */ /* 0x008e220000001800 */
[----:B--2---:R-:W-:-:S03]  /*0120*/  FSETP.GEU.AND P1, PT, |R13|, 6.5827683646048100446e-37, PT ;  /* 0x036000000d00780b */ /* 0x004fc60003f2e200 */
[----:B0-----:R-:W-:-:S08]  /*0130*/  DFMA R14, -R10, R2, 1 ;  /* 0x3ff000000a0e742b */ /* 0x001fd00000000102 */
[----:B------:R-:W-:-:S08]  /*0140*/  DFMA R14, R14, R14, R14 ;  /* 0x0000000e0e0e722b */ /* 0x000fd0000000000e */
[----:B------:R-:W-:-:S08]  /*0150*/  DFMA R14, R2, R14, R2 ;  /* 0x0000000e020e722b */ /* 0x000fd00000000002 */
[----:B------:R-:W-:-:S08]  /*0160*/  DFMA R2, -R10, R14, 1 ;  /* 0x3ff000000a02742b */ /* 0x000fd0000000010e */
[----:B------:R-:W-:-:S08]  /*0170*/  DFMA R2, R14, R2, R14 ;  /* 0x000000020e02722b */ /* 0x000fd0000000000e */
[----:B------:R-:W-:-:S08]  /*0180*/  DMUL R14, R12, R2 ;  /* 0x000000020c0e7228 */ /* 0x000fd00000000000 */
[----:B------:R-:W-:-:S08]  /*0190*/  DFMA R16, -R10, R14, R12 ;  /* 0x0000000e0a10722b */ /* 0x000fd0000000010c */
[----:B------:R-:W-:-:S10]  /*01a0*/  DFMA R2, R2, R16, R14 ;  /* 0x000000100202722b */ /* 0x000fd4000000000e */
[----:B------:R-:W-:-:S05]  /*01b0*/  FFMA R0, RZ, R11, R3 ;  /* 0x0000000bff007223 */ /* 0x000fca0000000003 */
[----:B------:R-:W-:-:S13]  /*01c0*/  FSETP.GT.AND P0, PT, |R0|, 1.469367938527859385e-39, PT ;  /* 0x001000000000780b */ /* 0x000fda0003f04200 */
[----:B------:R-:W-:Y:S05]  /*01d0*/  @P0 BRA P1, `(.L_x_3) ;  /* 0x0000000000100947 */ /* 0x000fea0000800000 */
[----:B------:R-:W-:-:S07]  /*01e0*/  MOV R0, 0x200 ;  /* 0x0000020000007802 */ /* 0x000fce0000000f00 */
[----:B------:R-:W-:Y:S05]  /*01f0*/  CALL.REL.NOINC `($__internal_0_$__cuda_sm20_div_rn_f64_full) ;  /* 0x0000000000dc7944 */ /* 0x000fea0003c00000 */
[----:B------:R-:W-:Y:S02]  /*0200*/  IMAD.MOV.U32 R2, RZ, RZ, R16 ;  /* 0x000000ffff027224 */ /* 0x000fe400078e0010 */
[----:B------:R-:W-:-:S07]  /*0210*/  IMAD.MOV.U32 R3, RZ, RZ, R17 ;  /* 0x000000ffff037224 */ /* 0x000fce00078e0011 */
.L_x_3:
[----:B------:R-:W-:Y:S05]  /*0220*/  BSYNC.RECONVERGENT B0 ;  /* 0x0000000000007941 */ /* 0x000fea0003800200 */
.L_x_2:
[----:B------:R-:W0:Y:S02]  /*0230*/  LDC.64 R10, c[0x0][0x390] ;  /* 0x0000e400ff0a7b82 */ /* 0x000e240000000a00 */
[----:B0-----:R-:W-:-:S05]  /*0240*/  IMAD.WIDE R8, R8, 0x8, R10 ;  /* 0x0000000808087825 */ /* 0x001fca00078e020a */
[----:B------:R0:W-:Y:S04]  /*0250*/  STG.E.64 desc[UR4][R8.64], R2 ;  /* 0x0000000208007986 */ /* 0x0001e8000c101b04 */
[----:B------:R-:W2:Y:S04]  /*0260*/  LDG.E.64 R10, desc[UR4][R4.64] ;  /* 0x00000004040a7981 */ /* 0x000ea8000c1e1b00 */
[----:B------:R-:W3:Y:S01]  /*0270*/  LDG.E.64 R12, desc[UR4][R6.64+0x8] ;  /* 0x00000804060c7981 */ /* 0x000ee2000c1e1b00 */
[----:B------:R-:W-:Y:S01]  /*0280*/  IMAD.MOV.U32 R14, RZ, RZ, 0x1 ;  /* 0x00000001ff0e7424 */ /* 0x000fe200078e00ff */
[----:B------:R-:W-:Y:S01]  /*0290*/  BSSY.RECONVERGENT B0, `(.L_x_4) ;  /* 0x0000012000007945 */ /* 0x000fe20003800200 */
[----:B--2---:R-:W1:Y:S01]  /*02a0*/  MUFU.RCP64H R15, R11 ;  /* 0x0000000b000f7308 */ /* 0x004e620000001800 */
[----:B---3--:R-:W-:-:S03]  /*02b0*/  FSETP.GEU.AND P1, PT, |R13|, 6.5827683646048100446e-37, PT ;  /* 0x036000000d00780b */ /* 0x008fc60003f2e200 */
[----:B-1----:R-:W-:-:S08]  /*02c0*/  DFMA R16, -R10, R14, 1 ;  /* 0x3ff000000a10742b */ /* 0x002fd0000000010e */
[----:B------:R-:W-:-:S08]  /*02d0*/  DFMA R16, R16, R16, R16 ;  /* 0x000000101010722b */ /* 0x000fd00000000010 */
[----:B------:R-:W-:-:S08]  /*02e0*/  DFMA R16, R14, R16, R14 ;  /* 0x000000100e10722b */ /* 0x000fd0000000000e */
[----:B------:R-:W-:-:S08]  /*02f0*/  DFMA R14, -R10, R16, 1 ;  /* 0x3ff000000a0e742b */ /* 0x000fd00000000110 */
[----:B------:R-:W-:-:S08]  /*0300*/  DFMA R14, R16, R14, R16 ;  /* 0x0000000e100e722b */ /* 0x000fd00000000010 */
[----:B------:R-:W-:-:S08]  /*0310*/  DMUL R16, R12, R14 ;  /* 0x0000000e0c107228 */ /* 0x000fd00000000000 */
[----:B0-----:R-:W-:-:S08]  /*0320*/  DFMA R2, -R10, R16, R12 ;  /* 0x000000100a02722b */ /* 0x001fd0000000010c */
        /* <DEDUP_REMOVED lines=8> */
.L_x_5:
[----:B------:R-:W-:Y:S05]  /*03b0*/  BSYNC.RECONVERGENT B0 ;  /* 0x0000000000007941 */ /* 0x000fea0003800200 */
.L_x_4:
        /* <DEDUP_REMOVED lines=18> */
[----:B------:R-:W-:Y:S01]  /*04e0*/  IMAD.MOV.U32 R10, RZ, RZ, R4 ;  /* 0x000000ffff0a7224 */ /* 0x000fe200078e0004 */
[----:B------:R-:W-:Y:S01]  /*04f0*/  MOV R0, 0x520 ;  /* 0x0000052000007802 */ /* 0x000fe20000000f00 */
[----:B------:R-:W-:-:S07]  /*0500*/  IMAD.MOV.U32 R11, RZ, RZ, R5 ;  /* 0x000000ffff0b7224 */ /* 0x000fce00078e0005 */
[----:B------:R-:W-:Y:S05]  /*0510*/  CALL.REL.NOINC `($__internal_0_$__cuda_sm20_div_rn_f64_full) ;  /* 0x0000000000147944 */ /* 0x000fea0003c00000 */
[----:B------:R-:W-:Y:S02]  /*0520*/  IMAD.MOV.U32 R2, RZ, RZ, R16 ;  /* 0x000000ffff027224 */ /* 0x000fe400078e0010 */
[----:B------:R-:W-:-:S07]  /*0530*/  IMAD.MOV.U32 R3, RZ, RZ, R17 ;  /* 0x000000ffff037224 */ /* 0x000fce00078e0011 */
.L_x_7:
[----:B------:R-:W-:Y:S05]  /*0540*/  BSYNC.RECONVERGENT B0 ;  /* 0x0000000000007941 */ /* 0x000fea0003800200 */
.L_x_6:
[----:B------:R-:W-:Y:S01]  /*0550*/  STG.E.64 desc[UR4][R8.64+0x10], R2 ;  /* 0x0000100208007986 */ /* 0x000fe2000c101b04 */
[----:B------:R-:W-:Y:S05]  /*0560*/  EXIT ;  /* 0x000000000000794d */ /* 0x000fea0003800000 */
        .weak           $__internal_0_$__cuda_sm20_div_rn_f64_full
        .type           $__internal_0_$__cuda_sm20_div_rn_f64_full,@function
        .size           $__internal_0_$__cuda_sm20_div_rn_f64_full,(.L_x_37 - $__internal_0_$__cuda_sm20_div_rn_f64_full)
$__internal_0_$__cuda_sm20_div_rn_f64_full:
[C---:B------:R-:W-:Y:S01]  /*0570*/  FSETP.GEU.AND P0, PT, |R11|.reuse, 1.469367938527859385e-39, PT ;  /* 0x001000000b00780b */ /* 0x040fe20003f0e200 */
[----:B------:R-:W-:Y:S01]  /*0580*/  IMAD.MOV.U32 R18, RZ, RZ, 0x1 ;  /* 0x00000001ff127424 */ /* 0x000fe200078e00ff */
[----:B------:R-:W-:Y:S01]  /*0590*/  LOP3.LUT R2, R11, 0x800fffff, RZ, 0xc0, !PT ;  /* 0x800fffff0b027812 */ /* 0x000fe200078ec0ff */
[----:B------:R-:W-:Y:S01]  /*05a0*/  BSSY.RECONVERGENT B1, `(.L_x_8) ;  /* 0x0000054000017945 */ /* 0x000fe20003800200 */
[C---:B------:R-:W-:Y:S02]  /*05b0*/  FSETP.GEU.AND P2, PT, |R13|.reuse, 1.469367938527859385e-39, PT ;  /* 0x001000000d00780b */ /* 0x040fe40003f4e200 */
[----:B------:R-:W-:Y:S01]  /*05c0*/  LOP3.LUT R3, R2, 0x3ff00000, RZ, 0xfc, !PT ;  /* 0x3ff0000002037812 */ /* 0x000fe200078efcff */
[----:B------:R-:W-:Y:S01]  /*05d0*/  IMAD.MOV.U32 R2, RZ, RZ, R10 ;  /* 0x000000ffff027224 */ /* 0x000fe200078e000a */
[----:B------:R-:W-:Y:S02]  /*05e0*/  LOP3.LUT R16, R13, 0x7ff00000, RZ, 0xc0, !PT ;  /* 0x7ff000000d107812 */ /* 0x000fe400078ec0ff */
[----:B------:R-:W-:-:S03]  /*05f0*/  LOP3.LUT R25, R11, 0x7ff00000, RZ, 0xc0, !PT ;  /* 0x7ff000000b197812 */ /* 0x000fc600078ec0ff */
[----:B------:R-:W-:Y:S01]  /*0600*/  @!P0 DMUL R2, R10, 8.98846567431157953865e+307 ;  /* 0x7fe000000a028828 */ /* 0x000fe20000000000 */
[C---:B------:R-:W-:Y:S01]  /*0610*/  ISETP.GE.U32.AND P1, PT, R16.reuse, R25, PT ;  /* 0x000000191000720c */ /* 0x040fe20003f26070 */
[----:B------:R-:W-:Y:S02]  /*0620*/  IMAD.MOV.U32 R24, RZ, RZ, R16 ;  /* 0x000000ffff187224 */ /* 0x000fe400078e0010 */
[----:B------:R-:W-:Y:S02]  /*0630*/  @!P2 LOP3.LUT R17, R11, 0x7ff00000, RZ, 0xc0, !PT ;  /* 0x7ff000000b11a812 */ /* 0x000fe400078ec0ff */
[----:B------:R-:W0:Y:S02]  /*0640*/  MUFU.RCP64H R19, R3 ;  /* 0x0000000300137308 */ /* 0x000e240000001800 */
[----:B------:R-:W-:Y:S01]  /*0650*/  @!P2 ISETP.GE.U32.AND P3, PT, R16, R17, PT ;  /* 0x000000111000a20c */ /* 0x000fe20003f66070 */
[----:B------:R-:W-:Y:S01]  /*0660*/  IMAD.MOV.U32 R17, RZ, RZ, 0x1ca00000 ;  /* 0x1ca00000ff117424 */ /* 0x000fe200078e00ff */
[----:B------:R-:W-:-:S04]  /*0670*/  @!P0 LOP3.LUT R25, R3, 0x7ff00000, RZ, 0xc0, !PT ;  /* 0x7ff0000003198812 */ /* 0x000fc800078ec0ff */
[----:B------:R-:W-:-:S04]  /*0680*/  @!P2 SEL R21, R17, 0x63400000, !P3 ;  /* 0x634000001115a807 */ /* 0x000fc80005800000 */
[----:B------:R-:W-:-:S04]  /*0690*/  @!P2 LOP3.LUT R22, R21, 0x80000000, R13, 0xf8, !PT ;  /* 0x800000001516a812 */ /* 0x000fc800078ef80d */
[----:B------:R-:W-:Y:S01]  /*06a0*/  @!P2 LOP3.LUT R23, R22, 0x100000, RZ, 0xfc, !PT ;  /* 0x001000001617a812 */ /* 0x000fe200078efcff */
[----:B0-----:R-:W-:Y:S01]  /*06b0*/  DFMA R14, R18, -R2, 1 ;  /* 0x3ff00000120e742b */ /* 0x001fe20000000802 */
[----:B------:R-:W-:-:S07]  /*06c0*/  @!P2 IMAD.MOV.U32 R22, RZ, RZ, RZ ;  /* 0x000000ffff16a224 */ /* 0x000fce00078e00ff */
[----:B------:R-:W-:-:S08]  /*06d0*/  DFMA R14, R14, R14, R14 ;  /* 0x0000000e0e0e722b */ /* 0x000fd0000000000e */
[----:B------:R-:W-:Y:S01]  /*06e0*/  DFMA R18, R18, R14, R18 ;  /* 0x0000000e1212722b */ /* 0x000fe20000000012 */
[----:B------:R-:W-:Y:S01]  /*06f0*/  SEL R15, R17, 0x63400000, !P1 ;  /* 0x63400000110f7807 */ /* 0x000fe20004800000 */
[----:B------:R-:W-:-:S03]  /*0700*/  IMAD.MOV.U32 R14, RZ, RZ, R12 ;  /* 0x000000ffff0e7224 */ /* 0x000fc600078e000c */
[----:B------:R-:W-:-:S03]  /*0710*/  LOP3.LUT R15, R15, 0x800fffff, R13, 0xf8, !PT ;  /* 0x800fffff0f0f7812 */ /* 0x000fc600078ef80d */
[----:B------:R-:W-:-:S03]  /*0720*/  DFMA R20, R18, -R2, 1 ;  /* 0x3ff000001214742b */ /* 0x000fc60000000802 */
[----:B------:R-:W-:-:S05]  /*0730*/  @!P2 DFMA R14, R14, 2, -R22 ;  /* 0x400000000e0ea82b */ /* 0x000fca0000000816 */
[----:B------:R-:W-:-:S05]  /*0740*/  DFMA R20, R18, R20, R18 ;  /* 0x000000141214722b */ /* 0x000fca0000000012 */
[----:B------:R-:W-:-:S03]  /*0750*/  @!P2 LOP3.LUT R24, R15, 0x7ff00000, RZ, 0xc0, !PT ;  /* 0x7ff000000f18a812 */ /* 0x000fc600078ec0ff */
[----:B------:R-:W-:Y:S02]  /*0760*/  DMUL R18, R20, R14 ;  /* 0x0000000e14127228 */ /* 0x000fe40000000000 */
[----:B------:R-:W-:-:S05]  /*0770*/  VIADD R26, R24, 0xffffffff ;  /* 0xffffffff181a7836 */ /* 0x000fca0000000000 */
[----:B------:R-:W-:Y:S01]  /*0780*/  ISETP.GT.U32.AND P0, PT, R26, 0x7feffffe, PT ;  /* 0x7feffffe1a00780c */ /* 0x000fe20003f04070 */
[----:B------:R-:W-:Y:S01]  /*0790*/  VIADD R26, R25, 0xffffffff ;  /* 0xffffffff191a7836 */ /* 0x000fe20000000000 */
[----:B------:R-:W-:-:S04]  /*07a0*/  DFMA R22, R18, -R2, R14 ;  /* 0x800000021216722b */ /* 0x000fc8000000000e */
[----:B------:R-:W-:-:S04]  /*07b0*/  ISETP.GT.U32.OR P0, PT, R26, 0x7feffffe, P0 ;  /* 0x7feffffe1a00780c */ /* 0x000fc80000704470 */
[----:B------:R-:W-:-:S09]  /*07c0*/  DFMA R22, R20, R22, R18 ;  /* 0x000000161416722b */ /* 0x000fd20000000012 */
[----:B------:R-:W-:Y:S05]  /*07d0*/  @P0 BRA `(.L_x_9) ;  /* 0x00000000006c0947 */ /* 0x000fea0003800000 */
[----:B------:R-:W-:Y:S01]  /*07e0*/  LOP3.LUT R13, R11, 0x7ff00000, RZ, 0xc0, !PT ;  /* 0x7ff000000b0d7812 */ /* 0x000fe200078ec0ff */
[----:B------:R-:W-:-:S03]  /*07f0*/  IMAD.MOV.U32 R18, RZ, RZ, RZ ;  /* 0x000000ffff127224 */ /* 0x000fc600078e00ff */
[CC--:B------:R-:W-:Y:S02]  /*0800*/  VIADDMNMX R12, R16.reuse, -R13.reuse, 0xb9600000, !PT ;  /* 0xb9600000100c7446 */ /* 0x0c0fe4000780090d */
[----:B------:R-:W-:Y:S02]  /*0810*/  ISETP.GE.U32.AND P0, PT, R16, R13, PT ;  /* 0x0000000d1000720c */ /* 0x000fe40003f06070 */
[----:B------:R-:W-:Y:S02]  /*0820*/  VIMNMX R12, PT, PT, R12, 0x46a00000, PT ;  /* 0x46a000000c0c7848 */ /* 0x000fe40003fe0100 */
[----:B------:R-:W-:-:S05]  /*0830*/  SEL R17, R17, 0x63400000, !P0 ;  /* 0x6340000011117807 */ /* 0x000fca0004000000 */
[----:B------:R-:W-:-:S04]  /*0840*/  IMAD.IADD R12, R12, 0x1, -R17 ;  /* 0x000000010c0c7824 */ /* 0x000fc800078e0a11 */
[----:B------:R-:W-:-:S06]  /*0850*/  VIADD R19, R12, 0x7fe00000 ;  /* 0x7fe000000c137836 */ /* 0x000fcc0000000000 */
[----:B------:R-:W-:-:S10]  /*0860*/  DMUL R16, R22, R18 ;  /* 0x0000001216107228 */ /* 0x000fd40000000000 */
[----:B------:R-:W-:-:S13]  /*0870*/  FSETP.GTU.AND P0, PT, |R17|, 1.469367938527859385e-39, PT ;  /* 0x001000001100780b */ /* 0x000fda0003f0c200 */
[----:B------:R-:W-:Y:S05]  /*0880*/  @P0 BRA `(.L_x_10) ;  /* 0x0000000000940947 */ /* 0x000fea0003800000 */
[----:B------:R-:W-:Y:S01]  /*0890*/  DFMA R2, R22, -R2, R14 ;  /* 0x800000021602722b */ /* 0x000fe2000000000e */
[----:B------:R-:W-:-:S09]  /*08a0*/  IMAD.MOV.U32 R18, RZ, RZ, RZ ;  /* 0x000000ffff127224 */ /* 0x000fd200078e00ff */
[C---:B------:R-:W-:Y:S02]  /*08b0*/  FSETP.NEU.AND P0, PT, R3.reuse, RZ, PT ;  /* 0x000000ff0300720b */ /* 0x040fe40003f0d000 */
[----:B------:R-:W-:-:S04]  /*08c0*/  LOP3.LUT R11, R3, 0x80000000, R11, 0x48, !PT ;  /* 0x80000000030b7812 */ /* 0x000fc800078e480b */
[----:B------:R-:W-:-:S07]  /*08d0*/  LOP3.LUT R19, R11, R19, RZ, 0xfc, !PT ;  /* 0x000000130b137212 */ /* 0x000fce00078efcff */
[----:B------:R-:W-:Y:S05]  /*08e0*/  @!P0 BRA `(.L_x_10) ;  /* 0x00000000007c8947 */ /* 0x000fea0003800000 */
[----:B------:R-:W-:Y:S01]  /*08f0*/  IMAD.MOV R3, RZ, RZ, -R12 ;  /* 0x000000ffff037224 */ /* 0x000fe200078e0a0c */
[----:B------:R-:W-:Y:S01]  /*0900*/  DMUL.RP R18, R22, R18 ;  /* 0x0000001216127228 */ /* 0x000fe20000008000 */
[----:B------:R-:W-:-:S06]  /*0910*/  IMAD.MOV.U32 R2, RZ, RZ, RZ ;  /* 0x000000ffff027224 */ /* 0x000fcc00078e00ff */
[----:B------:R-:W-:-:S03]  /*0920*/  DFMA R2, R16, -R2, R22 ;  /* 0x800000021002722b */ /* 0x000fc60000000016 */
[----:B------:R-:W-:-:S03]  /*0930*/  LOP3.LUT R11, R19, R11, RZ, 0x3c, !PT ;  /* 0x0000000b130b7212 */ /* 0x000fc600078e3cff */
[----:B------:R-:W-:-:S04]  /*0940*/  IADD3 R2, PT, PT, -R12, -0x43300000, RZ ;  /* 0xbcd000000c027810 */ /* 0x000fc80007ffe1ff */
[----:B------:R-:W-:-:S04]  /*0950*/  FSETP.NEU.AND P0, PT, |R3|, R2, PT ;  /* 0x000000020300720b */ /* 0x000fc80003f0d200 */
[----:B------:R-:W-:Y:S02]  /*0960*/  FSEL R16, R18, R16, !P0 ;  /* 0x0000001012107208 */ /* 0x000fe40004000000 */
[----:B------:R-:W-:Y:S01]  /*0970*/  FSEL R17, R11, R17, !P0 ;  /* 0x000000110b117208 */ /* 0x000fe20004000000 */
[----:B------:R-:W-:Y:S06]  /*0980*/  BRA `(.L_x_10) ;  /* 0x0000000000547947 */ /* 0x000fec0003800000 */
.L_x_9:
[----:B------:R-:W-:-:S14]  /*0990*/  DSETP.NAN.AND P0, PT, R12, R12, PT ;  /* 0x0000000c0c00722a */ /* 0x000fdc0003f08000 */
[----:B------:R-:W-:Y:S05]  /*09a0*/  @P0 BRA `(.L_x_11) ;  /* 0x0000000000440947 */ /* 0x000fea0003800000 */
[----:B------:R-:W-:-:S14]  /*09b0*/  DSETP.NAN.AND P0, PT, R10, R10, PT ;  /* 0x0000000a0a00722a */ /* 0x000fdc0003f08000 */
[----:B------:R-:W-:Y:S05]  /*09c0*/  @P0 BRA `(.L_x_12) ;  /* 0x0000000000300947 */ /* 0x000fea0003800000 */
[----:B------:R-:W-:Y:S01]  /*09d0*/  ISETP.NE.AND P0, PT, R24, R25, PT ;  /* 0x000000191800720c */ /* 0x000fe20003f05270 */
[----:B------:R-:W-:Y:S02]  /*09e0*/  IMAD.MOV.U32 R16, RZ, RZ, 0x0 ;  /* 0x00000000ff107424 */ /* 0x000fe400078e00ff */
[----:B------:R-:W-:-:S10]  /*09f0*/  IMAD.MOV.U32 R17, RZ, RZ, -0x80000 ;  /* 0xfff80000ff117424 */ /* 0x000fd400078e00ff */
[----:B------:R-:W-:Y:S05]  /*0a00*/  @!P0 BRA `(.L_x_10) ;  /* 0x0000000000348947 */ /* 0x000fea0003800000 */
[----:B------:R-:W-:Y:S02]  /*0a10*/  ISETP.NE.AND P0, PT, R24, 0x7ff00000, PT ;  /* 0x7ff000001800780c */ /* 0x000fe40003f05270 */
[----:B------:R-:W-:Y:S02]  /*0a20*/  LOP3.LUT R17, R13, 0x80000000, R11, 0x48, !PT ;  /* 0x800000000d117812 */ /* 0x000fe400078e480b */
[----:B------:R-:W-:-:S13]  /*0a30*/  ISETP.EQ.OR P0, PT, R25, RZ, !P0 ;  /* 0x000000ff1900720c */ /* 0x000fda0004702670 */
[----:B------:R-:W-:Y:S01]  /*0a40*/  @P0 LOP3.LUT R2, R17, 0x7ff00000, RZ, 0xfc, !PT ;  /* 0x7ff0000011020812 */ /* 0x000fe200078efcff */
[----:B------:R-:W-:Y:S02]  /*0a50*/  @!P0 IMAD.MOV.U32 R16, RZ, RZ, RZ ;  /* 0x000000ffff108224 */ /* 0x000fe400078e00ff */
[----:B------:R-:W-:Y:S02]  /*0a60*/  @P0 IMAD.MOV.U32 R16, RZ, RZ, RZ ;  /* 0x000000ffff100224 */ /* 0x000fe400078e00ff */
[----:B------:R-:W-:Y:S01]  /*0a70*/  @P0 IMAD.MOV.U32 R17, RZ, RZ, R2 ;  /* 0x000000ffff110224 */ /* 0x000fe200078e0002 */
[----:B------:R-:W-:Y:S06]  /*0a80*/  BRA `(.L_x_10) ;  /* 0x0000000000147947 */ /* 0x000fec0003800000 */
.L_x_12:
[----:B------:R-:W-:Y:S01]  /*0a90*/  LOP3.LUT R17, R11, 0x80000, RZ, 0xfc, !PT ;  /* 0x000800000b117812 */ /* 0x000fe200078efcff */
[----:B------:R-:W-:Y:S01]  /*0aa0*/  IMAD.MOV.U32 R16, RZ, RZ, R10 ;  /* 0x000000ffff107224 */ /* 0x000fe200078e000a */
[----:B------:R-:W-:Y:S06]  /*0ab0*/  BRA `(.L_x_10) ;  /* 0x0000000000087947 */ /* 0x000fec0003800000 */
.L_x_11:
[----:B------:R-:W-:Y:S01]  /*0ac0*/  LOP3.LUT R17, R13, 0x80000, RZ, 0xfc, !PT ;  /* 0x000800000d117812 */ /* 0x000fe200078efcff */
[----:B------:R-:W-:-:S07]  /*0ad0*/  IMAD.MOV.U32 R16, RZ, RZ, R12 ;  /* 0x000000ffff107224 */ /* 0x000fce00078e000c */
.L_x_10:
[----:B------:R-:W-:Y:S05]  /*0ae0*/  BSYNC.RECONVERGENT B1 ;  /* 0x0000000000017941 */ /* 0x000fea0003800200 */
.L_x_8:
[----:B------:R-:W-:Y:S02]  /*0af0*/  IMAD.MOV.U32 R2, RZ, RZ, R0 ;  /* 0x000000ffff027224 */ /* 0x000fe400078e0000 */
[----:B------:R-:W-:-:S04]  /*0b00*/  IMAD.MOV.U32 R3, RZ, RZ, 0x0 ;  /* 0x00000000ff037424 */ /* 0x000fc800078e00ff */
[----:B------:R-:W-:Y:S05]  /*0b10*/  RET.REL.NODEC R2 `(_Z22updateAccelerationsGpuPdS_S_) ;  /* 0xfffffff402387950 */ /* 0x000fea0003c3ffff */
.L_x_13:
        /* <DEDUP_REMOVED lines=14> */
.L_x_37:


//--------------------- .text._Z16computeForcesGpuPdS_S_ --------------------------
	.section	.text._Z16computeForcesGpuPdS_S_,"ax",@progbits
	.align	128
        .global         _Z16computeForcesGpuPdS_S_
        .type           _Z16computeForcesGpuPdS_S_,@function
        .size           _Z16computeForcesGpuPdS_S_,(.L_x_39 - _Z16computeForcesGpuPdS_S_)
        .other          _Z16computeForcesGpuPdS_S_,@"STO_CUDA_ENTRY STV_DEFAULT"
_Z16computeForcesGpuPdS_S_:
.text._Z16computeForcesGpuPdS_S_:
[----:B------:R-:W-:Y:S01]  /*0000*/  LDC R1, c[0x0][0x37c] ;  /* 0x0000df00ff017b82 */ /* 0x000fe20000000800 */
[----:B------:R-:W0:Y:S07]  /*0010*/  S2R R3, SR_TID.X ;  /* 0x0000000000037919 */ /* 0x000e2e0000002100 */
[----:B------:R-:W0:Y:S08]  /*0020*/  S2UR UR4, SR_CTAID.X ;  /* 0x00000000000479c3 */ /* 0x000e300000002500 */
[----:B------:R-:W0:Y:S02]  /*0030*/  LDC R2, c[0x0][0x360] ;  /* 0x0000d800ff027b82 */ /* 0x000e240000000800 */
[----:B0-----:R-:W-:-:S05]  /*0040*/  IMAD R2, R2, UR4, R3 ;  /* 0x0000000402027c24 */ /* 0x001fca000f8e0203 */
[----:B------:R-:W-:-:S13]  /*0050*/  ISETP.GT.AND P0, PT, R2, 0x3e7, PT ;  /* 0x000003e70200780c */ /* 0x000fda0003f04270 */
[----:B------:R-:W-:Y:S05]  /*0060*/  @P0 EXIT ;  /* 0x000000000000094d */ /* 0x000fea0003800000 */
[----:B------:R-:W0:Y:S01]  /*0070*/  LDCU.128 UR4, c[0x0][0x380] ;  /* 0x00007000ff0477ac */ /* 0x000e220008000c00 */
[----:B------:R-:W1:Y:S01]  /*0080*/  LDC.64 R26, c[0x0][0x388] ;  /* 0x0000e200ff1a7b82 */ /* 0x000e620000000a00 */
[----:B------:R-:W-:Y:S01]  /*0090*/  IMAD R3, R2, 0x3, RZ ;  /* 0x0000000302037824 */ /* 0x000fe200078e02ff */
[----:B------:R-:W-:Y:S01]  /*00a0*/  CS2R R32, SRZ ;  /* 0x0000000000207805 */ /* 0x000fe2000001ff00 */
[----:B------:R-:W-:Y:S01]  /*00b0*/  IMAD.MOV R4, RZ, RZ, -R2 ;  /* 0x000000ffff047224 */ /* 0x000fe200078e0a02 */
[----:B------:R-:W-:Y:S02]  /*00c0*/  CS2R R30, SRZ ;  /* 0x00000000001e7805 */ /* 0x000fe4000001ff00 */
[----:B------:R-:W-:Y:S01]  /*00d0*/  CS2R R28, SRZ ;  /* 0x00000000001c7805 */ /* 0x000fe2000001ff00 */
[----:B------:R-:W2:Y:S01]  /*00e0*/  LDCU.64 UR8, c[0x0][0x358] ;  /* 0x00006b00ff0877ac */ /* 0x000ea20008000a00 */
[----:B0-----:R-:W-:Y:S02]  /*00f0*/  UIADD3 UR6, UP0, UPT, UR6, 0x8, URZ ;  /* 0x0000000806067890 */ /* 0x001fe4000ff1e0ff */
[----:B------:R-:W-:-:S02]  /*0100*/  UIADD3 UR4, UP1, UPT, UR4, 0x18, URZ ;  /* 0x0000001804047890 */ /* 0x000fc4000ff3e0ff */
[----:B------:R-:W-:Y:S02]  /*0110*/  UIADD3.X UR7, UPT, UPT, URZ, UR7, URZ, UP0, !UPT ;  /* 0x00000007ff077290 */ /* 0x000fe400087fe4ff */
[----:B------:R-:W-:Y:S01]  /*0120*/  UIADD3.X UR5, UPT, UPT, URZ, UR5, URZ, UP1, !UPT ;  /* 0x00000005ff057290 */ /* 0x000fe20008ffe4ff */
[----:B-1----:R-:W-:-:S04]  /*0130*/  IMAD.WIDE R26, R2, 0x8, R26 ;  /* 0x00000008021a7825 */ /* 0x002fc800078e021a */
[----:B------:R-:W-:Y:S02]  /*0140*/  IMAD.U32 R24, RZ, RZ, UR6 ;  /* 0x00000006ff187e24 */ /* 0x000fe4000f8e00ff */
[----:B------:R-:W-:Y:S02]  /*0150*/  IMAD.U32 R25, RZ, RZ, UR7 ;  /* 0x00000007ff197e24 */ /* 0x000fe4000f8e00ff */
[----:B------:R-:W-:Y:S02]  /*0160*/  IMAD.U32 R23, RZ, RZ, UR5 ;  /* 0x00000005ff177e24 */ /* 0x000fe4000f8e00ff */
[----:B------:R-:W-:Y:S01]  /*0170*/  IMAD.U32 R22, RZ, RZ, UR4 ;  /* 0x00000004ff167e24 */ /* 0x000fe2000f8e00ff */
[----:B--2---:R-:W-:-:S06]  /*0180*/  UMOV UR4, URZ ;  /* 0x000000ff00047c82 */ /* 0x004fcc0008000000 */
.L_x_26:
[----:B------:R-:W-:Y:S01]  /*0190*/  ISETP.NE.AND P0, PT, R4, RZ, PT ;  /* 0x000000ff0400720c */ /* 0x000fe20003f05270 */
[----:B------:R-:W-:-:S12]  /*01a0*/  BSSY.RECONVERGENT B0, `(.L_x_14) ;  /* 0x000004b000007945 */ /* 0x000fd80003800200 */
[----:B------:R-:W-:Y:S05]  /*01b0*/  @!P0 BRA `(.L_x_15) ;  /* 0x0000000400248947 */ /* 0x000fea0003800000 */
[----:B------:R-:W0:Y:S01]  /*01c0*/  LDC.64 R8, c[0x0][0x380] ;  /* 0x0000e000ff087b82 */ /* 0x000e220000000a00 */
[----:B------:R-:W2:Y:S04]  /*01d0*/  LDG.E.64 R18, desc[UR8][R22.64+-0x10] ;  /* 0xfffff00816127981 */ /* 0x000ea8000c1e1b00 */
[----:B------:R-:W3:Y:S04]  /*01e0*/  LDG.E.64 R20, desc[UR8][R22.64+-0x18] ;  /* 0xffffe80816147981 */ /* 0x000ee8000c1e1b00 */
[----:B------:R-:W4:Y:S01]  /*01f0*/  LDG.E.64 R16, desc[UR8][R22.64+-0x8] ;  /* 0xfffff80816107981 */ /* 0x000f22000c1e1b00 */
[----:B0-----:R-:W-:-:S05]  /*0200*/  IMAD.WIDE R8, R3, 0x8, R8 ;  /* 0x0000000803087825 */ /* 0x001fca00078e0208 */
[----:B------:R-:W2:Y:S04]  /*0210*/  LDG.E.64 R10, desc[UR8][R8.64+0x8] ;  /* 0x00000808080a7981 */ /* 0x000ea8000c1e1b00 */
[----:B------:R-:W3:Y:S04]  /*0220*/  LDG.E.64 R6, desc[UR8][R8.64] ;  /* 0x0000000808067981 */ /* 0x000ee8000c1e1b00 */
[----:B------:R0:W4:Y:S02]  /*0230*/  LDG.E.64 R12, desc[UR8][R8.64+0x10] ;  /* 0x00001008080c7981 */ /* 0x000124000c1e1b00 */
[----:B0-----:R-:W-:Y:S01]  /*0240*/  MOV R8, 0x0 ;  /* 0x0000000000087802 */ /* 0x001fe20000000f00 */
[----:B------:R-:W-:Y:S01]  /*0250*/  IMAD.MOV.U32 R9, RZ, RZ, 0x3fd80000 ;  /* 0x3fd80000ff097424 */ /* 0x000fe200078e00ff */
[----:B------:R-:W-:Y:S01]  /*0260*/  BSSY.RECONVERGENT B1, `(.L_x_16) ;  /* 0x000001f000017945 */ /* 0x000fe20003800200 */
[----:B--2---:R-:W-:-:S02]  /*0270*/  DADD R18, R18, -R10 ;  /* 0x0000000012127229 */ /* 0x004fc4000000080a */
[----:B---3--:R-:W-:-:S06]  /*0280*/  DADD R20, R20, -R6 ;  /* 0x0000000014147229 */ /* 0x008fcc0000000806 */
[----:B------:R-:W-:Y:S02]  /*0290*/  DMUL R6, R18, R18 ;  /* 0x0000001212067228 */ /* 0x000fe40000000000 */
[----:B----4-:R-:W-:-:S06]  /*02a0*/  DADD R16, R16, -R12 ;  /* 0x0000000010107229 */ /* 0x010fcc000000080c */
[----:B------:R-:W-:-:S08]  /*02b0*/  DFMA R6, R20, R20, R6 ;  /* 0x000000141406722b */ /* 0x000fd00000000006 */
[----:B------:R-:W-:-:S06]  /*02c0*/  DFMA R12, R16, R16, R6 ;  /* 0x00000010100c722b */ /* 0x000fcc0000000006 */
[----:B------:R-:W0:Y:S04]  /*02d0*/  MUFU.RSQ64H R7, R13 ;  /* 0x0000000d00077308 */ /* 0x000e280000001c00 */
[----:B------:R-:W-:-:S06]  /*02e0*/  VIADD R6, R13, 0xfcb00000 ;  /* 0xfcb000000d067836 */ /* 0x000fcc0000000000 */
[----:B0-----:R-:W-:-:S08]  /*02f0*/  DMUL R10, R6, R6 ;  /* 0x00000006060a7228 */ /* 0x001fd00000000000 */
[----:B------:R-:W-:-:S08]  /*0300*/  DFMA R10, R12, -R10, 1 ;  /* 0x3ff000000c0a742b */ /* 0x000fd0000000080a */
[----:B------:R-:W-:Y:S02]  /*0310*/  DFMA R8, R10, R8, 0.5 ;  /* 0x3fe000000a08742b */ /* 0x000fe40000000008 */
[----:B------:R-:W-:-:S08]  /*0320*/  DMUL R10, R6, R10 ;  /* 0x0000000a060a7228 */ /* 0x000fd00000000000 */
[----:B------:R-:W-:Y:S01]  /*0330*/  DFMA R34, R8, R10, R6 ;  /* 0x0000000a0822722b */ /* 0x000fe20000000006 */
[----:B------:R-:W-:-:S07]  /*0340*/  ISETP.GE.U32.AND P0, PT, R6, 0x7ca00000, PT ;  /* 0x7ca000000600780c */ /* 0x000fce0003f06070 */
[----:B------:R-:W-:Y:S02]  /*0350*/  DMUL R14, R12, R34 ;  /* 0x000000220c0e7228 */ /* 0x000fe40000000000 */
[----:B------:R-:W-:Y:S02]  /*0360*/  VIADD R11, R35, 0xfff00000 ;  /* 0xfff00000230b7836 */ /* 0x000fe40000000000 */
[----:B------:R-:W-:-:S04]  /*0370*/  IMAD.MOV.U32 R10, RZ, RZ, R34 ;  /* 0x000000ffff0a7224 */ /* 0x000fc800078e0022 */
[----:B------:R-:W-:-:S08]  /*0380*/  DFMA R36, R14, -R14, R12 ;  /* 0x8000000e0e24722b */ /* 0x000fd0000000000c */
[----:B------:R-:W-:Y:S01]  /*0390*/  DFMA R8, R36, R10, R14 ;  /* 0x0000000a2408722b */ /* 0x000fe2000000000e */
[----:B------:R-:W-:Y:S10]  /*03a0*/  @!P0 BRA `(.L_x_17) ;  /* 0x0000000000288947 */ /* 0x000ff40003800000 */
[----:B------:R-:W-:Y:S01]  /*03b0*/  IMAD.MOV.U32 R5, RZ, RZ, R15 ;  /* 0x000000ffff057224 */ /* 0x000fe200078e000f */
[----:B------:R-:W-:Y:S01]  /*03c0*/  MOV R9, R37 ;  /* 0x0000002500097202 */ /* 0x000fe20000000f00 */
[----:B------:R-:W-:Y:S01]  /*03d0*/  IMAD.MOV.U32 R0, RZ, RZ, R14 ;  /* 0x000000ffff007224 */ /* 0x000fe200078e000e */
[----:B------:R-:W-:Y:S01]  /*03e0*/  MOV R14, 0x450 ;  /* 0x00000450000e7802 */ /* 0x000fe20000000f00 */
[----:B------:R-:W-:Y:S02]  /*03f0*/  IMAD.MOV.U32 R15, RZ, RZ, R6 ;  /* 0x000000ffff0f7224 */ /* 0x000fe400078e0006 */
[----:B------:R-:W-:Y:S02]  /*0400*/  IMAD.MOV.U32 R10, RZ, RZ, R34 ;  /* 0x000000ffff0a7224 */ /* 0x000fe400078e0022 */
[----:B------:R-:W-:Y:S02]  /*0410*/  IMAD.MOV.U32 R8, RZ, RZ, R36 ;  /* 0x000000ffff087224 */ /* 0x000fe400078e0024 */
[----:B------:R-:W-:-:S02]  /*0420*/  IMAD.MOV.U32 R6, RZ, RZ, R12 ;  /* 0x000000ffff067224 */ /* 0x000fc400078e000c */
[----:B------:R-:W-:-:S07]  /*0430*/  IMAD.MOV.U32 R7, RZ, RZ, R13 ;  /* 0x000000ffff077224 */ /* 0x000fce00078e000d */
[----:B------:R-:W-:Y:S05]  /*0440*/  CALL.REL.NOINC `($__internal_2_$__cuda_sm20_dsqrt_rn_f64_mediumpath_v1) ;  /* 0x0000000c00647944 */ /* 0x000fea0003c00000 */
.L_x_17:
[----:B------:R-:W-:Y:S05]  /*0450*/  BSYNC.RECONVERGENT B1 ;  /* 0x0000000000017941 */ /* 0x000fea0003800200 */
.L_x_16:
[----:B------:R-:W2:Y:S04]  /*0460*/  LDG.E.64 R10, desc[UR8][R26.64] ;  /* 0x000000081a0a7981 */ /* 0x000ea8000c1e1b00 */
[----:B------:R-:W3:Y:S01]  /*0470*/  LDG.E.64 R6, desc[UR8][R24.64+-0x8] ;  /* 0xfffff80818067981 */ /* 0x000ee2000c1e1b00 */
[----:B------:R-:W-:Y:S01]  /*0480*/  DMUL R12, R12, R8 ;  /* 0x000000080c0c7228 */ /* 0x000fe20000000000 */
[----:B------:R-:W-:Y:S01]  /*0490*/  UMOV UR6, 0x616dd9f1 ;  /* 0x616dd9f100067882 */ /* 0x000fe20000000000 */
[----:B------:R-:W-:Y:S01]  /*04a0*/  MOV R8, 0x1 ;  /* 0x0000000100087802 */ /* 0x000fe20000000f00 */
[----:B------:R-:W-:Y:S01]  /*04b0*/  UMOV UR7, 0x3dd25598 ;  /* 0x3dd2559800077882 */ /* 0x000fe20000000000 */
[----:B------:R-:W-:Y:S02]  /*04c0*/  BSSY.RECONVERGENT B1, `(.L_x_18) ;  /* 0x0000015000017945 */ /* 0x000fe40003800200 */
[----:B------:R-:W0:Y:S02]  /*04d0*/  MUFU.RCP64H R9, R13 ;  /* 0x0000000d00097308 */ /* 0x000e240000001800 */
[----:B0-----:R-:W-:-:S08]  /*04e0*/  DFMA R14, -R12, R8, 1 ;  /* 0x3ff000000c0e742b */ /* 0x001fd00000000108 */
[----:B------:R-:W-:-:S08]  /*04f0*/  DFMA R14, R14, R14, R14 ;  /* 0x0000000e0e0e722b */ /* 0x000fd0000000000e */
[----:B------:R-:W-:-:S08]  /*0500*/  DFMA R14, R8, R14, R8 ;  /* 0x0000000e080e722b */ /* 0x000fd00000000008 */
[----:B------:R-:W-:-:S08]  /*0510*/  DFMA R8, -R12, R14, 1 ;  /* 0x3ff000000c08742b */ /* 0x000fd0000000010e */
[----:B------:R-:W-:Y:S02]  /*0520*/  DFMA R8, R14, R8, R14 ;  /* 0x000000080e08722b */ /* 0x000fe4000000000e */
[----:B--2---:R-:W-:-:S08]  /*0530*/  DMUL R10, R10, UR6 ;  /* 0x000000060a0a7c28 */ /* 0x004fd00008000000 */
[----:B---3--:R-:W-:-:S08]  /*0540*/  DMUL R34, R10, R6 ;  /* 0x000000060a227228 */ /* 0x008fd00000000000 */
[----:B------:R-:W-:Y:S02]  /*0550*/  DMUL R6, R34, R8 ;  /* 0x0000000822067228 */ /* 0x000fe40000000000 */
[----:B------:R-:W-:-:S06]  /*0560*/  FSETP.GEU.AND P1, PT, |R35|, 6.5827683646048100446e-37, PT ;  /* 0x036000002300780b */ /* 0x000fcc0003f2e200 */
[----:B------:R-:W-:-:S08]  /*0570*/  DFMA R10, -R12, R6, R34 ;  /* 0x000000060c0a722b */ /* 0x000fd00000000122 */
[----:B------:R-:W-:-:S10]  /*0580*/  DFMA R6, R8, R10, R6 ;  /* 0x0000000a0806722b */ /* 0x000fd40000000006 */
[----:B------:R-:W-:-:S05]  /*0590*/  FFMA R0, RZ, R13, R7 ;  /* 0x0000000dff007223 */ /* 0x000fca0000000007 */
[----:B------:R-:W-:-:S13]  /*05a0*/  FSETP.GT.AND P0, PT, |R0|, 1.469367938527859385e-39, PT ;  /* 0x001000000000780b */ /* 0x000fda0003f04200 */
[----:B------:R-:W-:Y:S05]  /*05b0*/  @P0 BRA P1, `(.L_x_19) ;  /* 0x0000000000140947 */ /* 0x000fea0000800000 */
[----:B------:R-:W-:Y:S01]  /*05c0*/  IMAD.MOV.U32 R10, RZ, RZ, R34 ;  /* 0x000000ffff0a7224 */ /* 0x000fe200078e0022 */
[----:B------:R-:W-:-:S07]  /*05d0*/  MOV R0, 0x5f0 ;  /* 0x000005f000007802 */ /* 0x000fce0000000f00 */
[----:B------:R-:W-:Y:S05]  /*05e0*/  CALL.REL.NOINC `($__internal_1_$__cuda_sm20_div_rn_f64_full) ;  /* 0x00000004008c7944 */ /* 0x000fea0003c00000 */
[----:B------:R-:W-:Y:S02]  /*05f0*/  IMAD.MOV.U32 R6, RZ, RZ, R34 ;  /* 0x000000ffff067224 */ /* 0x000fe400078e0022 */
[----:B------:R-:W-:-:S07]  /*0600*/  IMAD.MOV.U32 R7, RZ, RZ, R35 ;  /* 0x000000ffff077224 */ /* 0x000fce00078e0023 */
.L_x_19:
[----:B------:R-:W-:Y:S05]  /*0610*/  BSYNC.RECONVERGENT B1 ;  /* 0x0000000000017941 */ /* 0x000fea0003800200 */
.L_x_18:
[-C--:B------:R-:W-:Y:S02]  /*0620*/  DFMA R28, R20, R6.reuse, R28 ;  /* 0x00000006141c722b */ /* 0x080fe4000000001c */
[-C--:B------:R-:W-:Y:S02]  /*0630*/  DFMA R30, R18, R6.reuse, R30 ;  /* 0x00000006121e722b */ /* 0x080fe4000000001e */
[----:B------:R-:W-:-:S11]  /*0640*/  DFMA R32, R16, R6, R32 ;  /* 0x000000061020722b */ /* 0x000fd60000000020 */
.L_x_15:
[----:B------:R-:W-:Y:S05]  /*0650*/  BSYNC.RECONVERGENT B0 ;  /* 0x0000000000007941 */ /* 0x000fea0003800200 */
.L_x_14:
[----:B------:R-:W-:Y:S01]  /*0660*/  UIADD3 UR5, UPT, UPT, UR4, 0x1, URZ ;  /* 0x0000000104057890 */ /* 0x000fe2000fffe0ff */
[----:B------:R-:W-:Y:S05]  /*0670*/  BSSY.RECONVERGENT B0, `(.L_x_20) ;  /* 0x000004c000007945 */ /* 0x000fea0003800200 */
[----:B------:R-:W-:-:S13]  /*0680*/  ISETP.NE.AND P0, PT, R2, UR5, PT ;  /* 0x0000000502007c0c */ /* 0x000fda000bf05270 */
        /* <DEDUP_REMOVED lines=8> */
[----:B------:R-:W4:Y:S01]  /*0710*/  LDG.E.64 R10, desc[UR8][R14.64+0x10] ;  /* 0x000010080e0a7981 */ /* 0x000f22000c1e1b00 */
        /* <DEDUP_REMOVED lines=8> */
[----:B------:R-:W-:Y:S01]  /*07a0*/  VIADD R6, R13, 0xfcb00000 ;  /* 0xfcb000000d067836 */ /* 0x000fe20000000000 */
[----:B------:R-:W-:Y:S01]  /*07b0*/  MOV R11, 0x3fd80000 ;  /* 0x3fd80000000b7802 */ /* 0x000fe20000000f00 */
[----:B------:R-:W-:-:S04]  /*07c0*/  IMAD.MOV.U32 R10, RZ, RZ, 0x0 ;  /* 0x00000000ff0a7424 */ /* 0x000fc800078e00ff */
        /* <DEDUP_REMOVED lines=22> */
.L_x_23:
[----:B------:R-:W-:Y:S05]  /*0930*/  BSYNC.RECONVERGENT B1 ;  /* 0x0000000000017941 */ /* 0x000fea0003800200 */
.L_x_22:
[----:B------:R-:W2:Y:S04]  /*0940*/  LDG.E.64 R10, desc[UR8][R26.64] ;  /* 0x000000081a0a7981 */ /* 0x000ea8000c1e1b00 */
[----:B------:R-:W3:Y:S01]  /*0950*/  LDG.E.64 R6, desc[UR8][R24.64] ;  /* 0x0000000818067981 */ /* 0x000ee2000c1e1b00 */
[----:B------:R-:W-:Y:S01]  /*0960*/  DMUL R12, R12, R8 ;  /* 0x000000080c0c7228 */ /* 0x000fe20000000000 */
[----:B------:R-:W-:Y:S01]  /*0970*/  UMOV UR6, 0x616dd9f1 ;  /* 0x616dd9f100067882 */ /* 0x000fe20000000000 */
[----:B------:R-:W-:Y:S01]  /*0980*/  IMAD.MOV.U32 R8, RZ, RZ, 0x1 ;  /* 0x00000001ff087424 */ /* 0x000fe200078e00ff */
        /* <DEDUP_REMOVED lines=17> */
[----:B------:R-:W-:Y:S02]  /*0aa0*/  MOV R10, R34 ;  /* 0x00000022000a7202 */ /* 0x000fe40000000f00 */
[----:B------:R-:W-:-:S07]  /*0ab0*/  MOV R0, 0xad0 ;  /* 0x00000ad000007802 */ /* 0x000fce0000000f00 */
[----:B------:R-:W-:Y:S05]  /*0ac0*/  CALL.REL.NOINC `($__internal_1_$__cuda_sm20_div_rn_f64_full) ;  /* 0x0000000000547944 */ /* 0x000fea0003c00000 */
[----:B------:R-:W-:Y:S02]  /*0ad0*/  IMAD.MOV.U32 R6, RZ, RZ, R34 ;  /* 0x000000ffff067224 */ /* 0x000fe400078e0022 */
[----:B------:R-:W-:-:S07]  /*0ae0*/  IMAD.MOV.U32 R7, RZ, RZ, R35 ;  /* 0x000000ffff077224 */ /* 0x000fce00078e0023 */
.L_x_25:
[----:B------:R-:W-:Y:S05]  /*0af0*/  BSYNC.RECONVERGENT B1 ;  /* 0x0000000000017941 */ /* 0x000fea0003800200 */
.L_x_24:
[-C--:B------:R-:W-:Y:S02]  /*0b00*/  DFMA R28, R18, R6.reuse, R28 ;  /* 0x00000006121c722b */ /* 0x080fe4000000001c */
[-C--:B------:R-:W-:Y:S02]  /*0b10*/  DFMA R30, R20, R6.reuse, R30 ;  /* 0x00000006141e722b */ /* 0x080fe4000000001e */
[----:B------:R-:W-:-:S11]  /*0b20*/  DFMA R32, R16, R6, R32 ;  /* 0x000000061020722b */ /* 0x000fd60000000020 */
.L_x_21:
[----:B------:R-:W-:Y:S05]  /*0b30*/  BSYNC.RECONVERGENT B0 ;  /* 0x0000000000007941 */ /* 0x000fea0003800200 */
.L_x_20:
[----:B------:R-:W-:Y:S01]  /*0b40*/  UIADD3 UR4, UPT, UPT, UR4, 0x2, URZ ;  /* 0x0000000204047890 */ /* 0x000fe2000fffe0ff */
[----:B------:R-:W-:Y:S01]  /*0b50*/  IADD3 R24, P0, PT, R24, 0x10, RZ ;  /* 0x0000001018187810 */ /* 0x000fe20007f1e0ff */
[----:B------:R-:W-:Y:S01]  /*0b60*/  VIADD R4, R4, 0x2 ;  /* 0x0000000204047836 */ /* 0x000fe20000000000 */
[----:B------:R-:W-:Y:S01]  /*0b70*/  IADD3 R22, P1, PT, R22, 0x30, RZ ;  /* 0x0000003016167810 */ /* 0x000fe20007f3e0ff */
[----:B------:R-:W-:Y:S02]  /*0b80*/  UISETP.NE.AND UP0, UPT, UR4, 0x3e8, UPT ;  /* 0x000003e80400788c */ /* 0x000fe4000bf05270 */
[----:B------:R-:W-:Y:S02]  /*0b90*/  IMAD.X R25, RZ, RZ, R25, P0 ;  /* 0x000000ffff197224 */ /* 0x000fe400000e0619 */
[----:B------:R-:W-:-:S05]  /*0ba0*/  IMAD.X R23, RZ, RZ, R23, P1 ;  /* 0x000000ffff177224 */ /* 0x000fca00008e0617 */
[----:B------:R-:W-:Y:S05]  /*0bb0*/  BRA.U UP0, `(.L_x_26) ;  /* 0xfffffff500747547 */ /* 0x000fea000b83ffff */
[----:B------:R-:W0:Y:S02]  /*0bc0*/  LDC.64 R4, c[0x0][0x390] ;  /* 0x0000e400ff047b82 */ /* 0x000e240000000a00 */
[----:B0-----:R-:W-:-:S05]  /*0bd0*/  IMAD.WIDE R2, R3, 0x8, R4 ;  /* 0x0000000803027825 */ /* 0x001fca00078e0204 */
[----:B------:R-:W-:Y:S04]  /*0be0*/  STG.E.64 desc[UR8][R2.64], R28 ;  /* 0x0000001c02007986 */ /* 0x000fe8000c101b08 */
[----:B------:R-:W-:Y:S04]  /*0bf0*/  STG.E.64 desc[UR8][R2.64+0x8], R30 ;  /* 0x0000081e02007986 */ /* 0x000fe8000c101b08 */
[----:B------:R-:W-:Y:S01]  /*0c00*/  STG.E.64 desc[UR8][R2.64+0x10], R32 ;  /* 0x0000102002007986 */ /* 0x000fe2000c101b08 */
[----:B------:R-:W-:Y:S05]  /*0c10*/  EXIT ;  /* 0x000000000000794d */ /* 0x000fea0003800000 */
        .weak           $__internal_1_$__cuda_sm20_div_rn_f64_full
        .type           $__internal_1_$__cuda_sm20_div_rn_f64_full,@function
        .size           $__internal_1_$__cuda_sm20_div_rn_f64_full,($__internal_2_$__cuda_sm20_dsqrt_rn_f64_mediumpath_v1 - $__internal_1_$__cuda_sm20_div_rn_f64_full)
$__internal_1_$__cuda_sm20_div_rn_f64_full:
[C---:B------:R-:W-:Y:S01]  /*0c20*/  FSETP.GEU.AND P0, PT, |R13|.reuse, 1.469367938527859385e-39, PT ;  /* 0x001000000d00780b */ /* 0x040fe20003f0e200 */
[----:B------:R-:W-:Y:S01]  /*0c30*/  IMAD.MOV.U32 R11, RZ, RZ, R35 ;  /* 0x000000ffff0b7224 */ /* 0x000fe200078e0023 */
[C---:B------:R-:W-:Y:S01]  /*0c40*/  LOP3.LUT R14, R13.reuse, 0x800fffff, RZ, 0xc0, !PT ;  /* 0x800fffff0d0e7812 */ /* 0x040fe200078ec0ff */
[----:B------:R-:W-:Y:S01]  /*0c50*/  IMAD.MOV.U32 R8, RZ, RZ, 0x1 ;  /* 0x00000001ff087424 */ /* 0x000fe200078e00ff */
[----:B------:R-:W-:Y:S01]  /*0c60*/  LOP3.LUT R40, R13, 0x7ff00000, RZ, 0xc0, !PT ;  /* 0x7ff000000d287812 */ /* 0x000fe200078ec0ff */
[----:B------:R-:W-:Y:S01]  /*0c70*/  BSSY.RECONVERGENT B2, `(.L_x_27) ;  /* 0x0000053000027945 */ /* 0x000fe20003800200 */
[----:B------:R-:W-:Y:S02]  /*0c80*/  LOP3.LUT R15, R14, 0x3ff00000, RZ, 0xfc, !PT ;  /* 0x3ff000000e0f7812 */ /* 0x000fe400078efcff */
[----:B------:R-:W-:Y:S02]  /*0c90*/  MOV R14, R12 ;  /* 0x0000000c000e7202 */ /* 0x000fe40000000f00 */
[----:B------:R-:W-:-:S02]  /*0ca0*/  FSETP.GEU.AND P2, PT, |R11|, 1.469367938527859385e-39, PT ;  /* 0x001000000b00780b */ /* 0x000fc40003f4e200 */
[----:B------:R-:W-:Y:S01]  /*0cb0*/  LOP3.LUT R5, R11, 0x7ff00000, RZ, 0xc0, !PT ;  /* 0x7ff000000b057812 */ /* 0x000fe200078ec0ff */
[----:B------:R-:W-:-:S03]  /*0cc0*/  @!P0 DMUL R14, R12, 8.98846567431157953865e+307 ;  /* 0x7fe000000c0e8828 */ /* 0x000fc60000000000 */
[----:B------:R-:W-:-:S03]  /*0cd0*/  ISETP.GE.U32.AND P1, PT, R5, R40, PT ;  /* 0x000000280500720c */ /* 0x000fc60003f26070 */
[----:B------:R-:W0:Y:S04]  /*0ce0*/  MUFU.RCP64H R9, R15 ;  /* 0x0000000f00097308 */ /* 0x000e280000001800 */
[----:B------:R-:W-:Y:S01]  /*0cf0*/  @!P2 LOP3.LUT R6, R13, 0x7ff00000, RZ, 0xc0, !PT ;  /* 0x7ff000000d06a812 */ /* 0x000fe200078ec0ff */
[----:B------:R-:W-:Y:S01]  /*0d00*/  @!P2 IMAD.MOV.U32 R38, RZ, RZ, RZ ;  /* 0x000000ffff26a224 */ /* 0x000fe200078e00ff */
[----:B------:R-:W-:Y:S02]  /*0d10*/  @!P0 LOP3.LUT R40, R15, 0x7ff00000, RZ, 0xc0, !PT ;  /* 0x7ff000000f288812 */ /* 0x000fe400078ec0ff */
[----:B------:R-:W-:Y:S01]  /*0d20*/  @!P2 ISETP.GE.U32.AND P3, PT, R5, R6, PT ;  /* 0x000000060500a20c */ /* 0x000fe20003f66070 */
[----:B------:R-:W-:-:S05]  /*0d30*/  IMAD.MOV.U32 R6, RZ, RZ, 0x1ca00000 ;  /* 0x1ca00000ff067424 */ /* 0x000fca00078e00ff */
[----:B------:R-:W-:Y:S01]  /*0d40*/  @!P2 SEL R7, R6, 0x63400000, !P3 ;  /* 0x634000000607a807 */ /* 0x000fe20005800000 */
[----:B0-----:R-:W-:-:S03]  /*0d50*/  DFMA R36, R8, -R14, 1 ;  /* 0x3ff000000824742b */ /* 0x001fc6000000080e */
[----:B------:R-:W-:-:S04]  /*0d60*/  @!P2 LOP3.LUT R7, R7, 0x80000000, R11, 0xf8, !PT ;  /* 0x800000000707a812 */ /* 0x000fc800078ef80b */
[----:B------:R-:W-:Y:S02]  /*0d70*/  @!P2 LOP3.LUT R39, R7, 0x100000, RZ, 0xfc, !PT ;  /* 0x001000000727a812 */ /* 0x000fe400078efcff */
[----:B------:R-:W-:Y:S01]  /*0d80*/  MOV R7, R5 ;  /* 0x0000000500077202 */ /* 0x000fe20000000f00 */
        /* <DEDUP_REMOVED lines=17> */
[----:B------:R-:W-:-:S04]  /*0ea0*/  LOP3.LUT R10, R13, 0x7ff00000, RZ, 0xc0, !PT ;  /* 0x7ff000000d0a7812 */ /* 0x000fc800078ec0ff */
[CC--:B------:R-:W-:Y:S02]  /*0eb0*/  VIADDMNMX R7, R5.reuse, -R10.reuse, 0xb9600000, !PT ;  /* 0xb960000005077446 */ /* 0x0c0fe4000780090a */
[----:B------:R-:W-:Y:S02]  /*0ec0*/  ISETP.GE.U32.AND P0, PT, R5, R10, PT ;  /* 0x0000000a0500720c */ /* 0x000fe40003f06070 */
[----:B------:R-:W-:Y:S02]  /*0ed0*/  VIMNMX R5, PT, PT, R7, 0x46a00000, PT ;  /* 0x46a0000007057848 */ /* 0x000fe40003fe0100 */
[----:B------:R-:W-:-:S05]  /*0ee0*/  SEL R6, R6, 0x63400000, !P0 ;  /* 0x6340000006067807 */ /* 0x000fca0004000000 */
[----:B------:R-:W-:Y:S02]  /*0ef0*/  IMAD.IADD R5, R5, 0x1, -R6 ;  /* 0x0000000105057824 */ /* 0x000fe400078e0a06 */
[----:B------:R-:W-:Y:S02]  /*0f00*/  IMAD.MOV.U32 R6, RZ, RZ, RZ ;  /* 0x000000ffff067224 */ /* 0x000fe400078e00ff */
[----:B------:R-:W-:-:S06]  /*0f10*/  VIADD R7, R5, 0x7fe00000 ;  /* 0x7fe0000005077836 */ /* 0x000fcc0000000000 */
[----:B------:R-:W-:-:S10]  /*0f20*/  DMUL R34, R38, R6 ;  /* 0x0000000626227228 */ /* 0x000fd40000000000 */
[----:B------:R-:W-:-:S13]  /*0f30*/  FSETP.GTU.AND P0, PT, |R35|, 1.469367938527859385e-39, PT ;  /* 0x001000002300780b */ /* 0x000fda0003f0c200 */
[----:B------:R-:W-:Y:S05]  /*0f40*/  @P0 BRA `(.L_x_29) ;  /* 0x0000000000940947 */ /* 0x000fea0003800000 */
[----:B------:R-:W-:-:S06]  /*0f50*/  DFMA R8, R38, -R14, R8 ;  /* 0x8000000e2608722b */ /* 0x000fcc0000000008 */
[----:B------:R-:W-:-:S04]  /*0f60*/  MOV R8, RZ ;  /* 0x000000ff00087202 */ /* 0x000fc80000000f00 */
[C---:B------:R-:W-:Y:S02]  /*0f70*/  FSETP.NEU.AND P0, PT, R9.reuse, RZ, PT ;  /* 0x000000ff0900720b */ /* 0x040fe40003f0d000 */
[----:B------:R-:W-:-:S04]  /*0f80*/  LOP3.LUT R13, R9, 0x80000000, R13, 0x48, !PT ;  /* 0x80000000090d7812 */ /* 0x000fc800078e480d */
[----:B------:R-:W-:-:S07]  /*0f90*/  LOP3.LUT R9, R13, R7, RZ, 0xfc, !PT ;  /* 0x000000070d097212 */ /* 0x000fce00078efcff */
[----:B------:R-:W-:Y:S05]  /*0fa0*/  @!P0 BRA `(.L_x_29) ;  /* 0x00000000007c8947 */ /* 0x000fea0003800000 */
[----:B------:R-:W-:Y:S01]  /*0fb0*/  IMAD.MOV R7, RZ, RZ, -R5 ;  /* 0x000000ffff077224 */ /* 0x000fe200078e0a05 */
[----:B------:R-:W-:Y:S01]  /*0fc0*/  DMUL.RP R8, R38, R8 ;  /* 0x0000000826087228 */ /* 0x000fe20000008000 */
[----:B------:R-:W-:Y:S01]  /*0fd0*/  IMAD.MOV.U32 R6, RZ, RZ, RZ ;  /* 0x000000ffff067224 */ /* 0x000fe200078e00ff */
[----:B------:R-:W-:-:S05]  /*0fe0*/  IADD3 R5, PT, PT, -R5, -0x43300000, RZ ;  /* 0xbcd0000005057810 */ /* 0x000fca0007ffe1ff */
[----:B------:R-:W-:-:S03]  /*0ff0*/  DFMA R6, R34, -R6, R38 ;  /* 0x800000062206722b */ /* 0x000fc60000000026 */
[----:B------:R-:W-:-:S07]  /*1000*/  LOP3.LUT R13, R9, R13, RZ, 0x3c, !PT ;  /* 0x0000000d090d7212 */ /* 0x000fce00078e3cff */
[----:B------:R-:W-:-:S04]  /*1010*/  FSETP.NEU.AND P0, PT, |R7|, R5, PT ;  /* 0x000000050700720b */ /* 0x000fc80003f0d200 */
[----:B------:R-:W-:Y:S02]  /*1020*/  FSEL R34, R8, R34, !P0 ;  /* 0x0000002208227208 */ /* 0x000fe40004000000 */
[----:B------:R-:W-:Y:S01]  /*1030*/  FSEL R35, R13, R35, !P0 ;  /* 0x000000230d237208 */ /* 0x000fe20004000000 */
[----:B------:R-:W-:Y:S06]  /*1040*/  BRA `(.L_x_29) ;  /* 0x0000000000547947 */ /* 0x000fec0003800000 */
.L_x_28:
        /* <DEDUP_REMOVED lines=12> */
[----:B------:R-:W-:Y:S01]  /*1110*/  @!P0 IMAD.MOV.U32 R34, RZ, RZ, RZ ;  /* 0x000000ffff228224 */ /* 0x000fe200078e00ff */
[----:B------:R-:W-:-:S03]  /*1120*/  @P0 MOV R34, RZ ;  /* 0x000000ff00220202 */ /* 0x000fc60000000f00 */
[----:B------:R-:W-:Y:S01]  /*1130*/  @P0 IMAD.MOV.U32 R35, RZ, RZ, R5 ;  /* 0x000000ffff230224 */ /* 0x000fe200078e0005 */
[----:B------:R-:W-:Y:S06]  /*1140*/  BRA `(.L_x_29) ;  /* 0x0000000000147947 */ /* 0x000fec0003800000 */
.L_x_31:
[----:B------:R-:W-:Y:S01]  /*1150*/  LOP3.LUT R35, R13, 0x80000, RZ, 0xfc, !PT ;  /* 0x000800000d237812 */ /* 0x000fe200078efcff */
[----:B------:R-:W-:Y:S01]  /*1160*/  IMAD.MOV.U32 R34, RZ, RZ, R12 ;  /* 0x000000ffff227224 */ /* 0x000fe200078e000c */
[----:B------:R-:W-:Y:S06]  /*1170*/  BRA `(.L_x_29) ;  /* 0x0000000000087947 */ /* 0x000fec0003800000 */
.L_x_30:
[----:B------:R-:W-:Y:S01]  /*1180*/  LOP3.LUT R35, R11, 0x80000, RZ, 0xfc, !PT ;  /* 0x000800000b237812 */ /* 0x000fe200078efcff */
[----:B------:R-:W-:-:S07]  /*1190*/  IMAD.MOV.U32 R34, RZ, RZ, R10 ;  /* 0x000000ffff227224 */ /* 0x000fce00078e000a */
.L_x_29:
[----:B------:R-:W-:Y:S05]  /*11a0*/  BSYNC.RECONVERGENT B2 ;  /* 0x0000000000027941 */ /* 0x000fea0003800200 */
.L_x_27:
[----:B------:R-:W-:Y:S02]  /*11b0*/  IMAD.MOV.U32 R6, RZ, RZ, R0 ;  /* 0x000000ffff067224 */ /* 0x000fe400078e0000 */
[----:B------:R-:W-:-:S04]  /*11c0*/  IMAD.MOV.U32 R7, RZ, RZ, 0x0 ;  /* 0x00000000ff077424 */ /* 0x000fc800078e00ff */
[----:B------:R-:W-:Y:S05]  /*11d0*/  RET.REL.NODEC R6 `(_Z16computeForcesGpuPdS_S_) ;  /* 0xffffffec06887950 */ /* 0x000fea0003c3ffff */
        .weak           $__internal_2_$__cuda_sm20_dsqrt_rn_f64_mediumpath_v1
        .type           $__internal_2_$__cuda_sm20_dsqrt_rn_f64_mediumpath_v1,@function
        .size           $__internal_2_$__cuda_sm20_dsqrt_rn_f64_mediumpath_v1,(.L_x_39 - $__internal_2_$__cuda_sm20_dsqrt_rn_f64_mediumpath_v1)
$__internal_2_$__cuda_sm20_dsqrt_rn_f64_mediumpath_v1:
[----:B------:R-:W-:Y:S01]  /*11e0*/  ISETP.GE.U32.AND P0, PT, R15, -0x3400000, PT ;  /* 0xfcc000000f00780c */ /* 0x000fe20003f06070 */
[----:B------:R-:W-:Y:S01]  /*11f0*/  BSSY.RECONVERGENT B2, `(.L_x_32) ;  /* 0x0000025000027945 */ /* 0x000fe20003800200 */
[----:B------:R-:W-:Y:S01]  /*1200*/  MOV R34, R0 ;  /* 0x0000000000227202 */ /* 0x000fe20000000f00 */
[----:B------:R-:W-:-:S10]  /*1210*/  IMAD.MOV.U32 R35, RZ, RZ, R5 ;  /* 0x000000ffff237224 */ /* 0x000fd400078e0005 */
[----:B------:R-:W-:Y:S05]  /*1220*/  @!P0 BRA `(.L_x_33) ;  /* 0x0000000000208947 */ /* 0x000fea0003800000 */
[----:B------:R-:W-:-:S10]  /*1230*/  DFMA.RM R8, R8, R10, R34 ;  /* 0x0000000a0808722b */ /* 0x000fd40000004022 */
[----:B------:R-:W-:-:S05]  /*1240*/  IADD3 R10, P0, PT, R8, 0x1, RZ ;  /* 0x00000001080a7810 */ /* 0x000fca0007f1e0ff */
[----:B------:R-:W-:-:S06]  /*1250*/  IMAD.X R11, RZ, RZ, R9, P0 ;  /* 0x000000ffff0b7224 */ /* 0x000fcc00000e0609 */
[----:B------:R-:W-:-:S08]  /*1260*/  DFMA.RP R6, -R8, R10, R6 ;  /* 0x0000000a0806722b */ /* 0x000fd00000008106 */
[----:B------:R-:W-:-:S06]  /*1270*/  DSETP.GT.AND P0, PT, R6, RZ, PT ;  /* 0x000000ff0600722a */ /* 0x000fcc0003f04000 */
[----:B------:R-:W-:Y:S02]  /*1280*/  FSEL R8, R10, R8, P0 ;  /* 0x000000080a087208 */ /* 0x000fe40000000000 */
[----:B------:R-:W-:Y:S01]  /*1290*/  FSEL R9, R11, R9, P0 ;  /* 0x000000090b097208 */ /* 0x000fe20000000000 */
[----:B------:R-:W-:Y:S06]  /*12a0*/  BRA `(.L_x_34) ;  /* 0x0000000000647947 */ /* 0x000fec0003800000 */
.L_x_33:
[----:B------:R-:W-:-:S14]  /*12b0*/  DSETP.NE.AND P0, PT, R6, RZ, PT ;  /* 0x000000ff0600722a */ /* 0x000fdc0003f05000 */
[----:B------:R-:W-:Y:S05]  /*12c0*/  @!P0 BRA `(.L_x_35) ;  /* 0x0000000000588947 */ /* 0x000fea0003800000 */
[----:B------:R-:W-:-:S13]  /*12d0*/  ISETP.GE.AND P0, PT, R7, RZ, PT ;  /* 0x000000ff0700720c */ /* 0x000fda0003f06270 */
[----:B------:R-:W-:Y:S02]  /*12e0*/  @!P0 IMAD.MOV.U32 R8, RZ, RZ, 0x0 ;  /* 0x00000000ff088424 */ /* 0x000fe400078e00ff */
[----:B------:R-:W-:Y:S01]  /*12f0*/  @!P0 IMAD.MOV.U32 R9, RZ, RZ, -0x80000 ;  /* 0xfff80000ff098424 */ /* 0x000fe200078e00ff */
[----:B------:R-:W-:Y:S06]  /*1300*/  @!P0 BRA `(.L_x_34) ;  /* 0x00000000004c8947 */ /* 0x000fec0003800000 */
[----:B------:R-:W-:-:S13]  /*1310*/  ISETP.GT.AND P0, PT, R7, 0x7fefffff, PT ;  /* 0x7fefffff0700780c */ /* 0x000fda0003f04270 */
[----:B------:R-:W-:Y:S05]  /*1320*/  @P0 BRA `(.L_x_35) ;  /* 0x0000000000400947 */ /* 0x000fea0003800000 */
[----:B------:R-:W-:Y:S01]  /*1330*/  DMUL R6, R6, 8.11296384146066816958e+31 ;  /* 0x4690000006067828 */ /* 0x000fe20000000000 */
[----:B------:R-:W-:Y:S01]  /*1340*/  IMAD.MOV.U32 R8, RZ, RZ, RZ ;  /* 0x000000ffff087224 */ /* 0x000fe200078e00ff */
[----:B------:R-:W-:Y:S01]  /*1350*/  MOV R10, 0x0 ;  /* 0x00000000000a7802 */ /* 0x000fe20000000f00 */
[----:B------:R-:W-:-:S03]  /*1360*/  IMAD.MOV.U32 R11, RZ, RZ, 0x3fd80000 ;  /* 0x3fd80000ff0b7424 */ /* 0x000fc600078e00ff */
[----:B------:R-:W0:Y:S02]  /*1370*/  MUFU.RSQ64H R9, R7 ;  /* 0x0000000700097308 */ /* 0x000e240000001c00 */
[----:B0-----:R-:W-:-:S08]  /*1380*/  DMUL R34, R8, R8 ;  /* 0x0000000808227228 */ /* 0x001fd00000000000 */
[----:B------:R-:W-:-:S08]  /*1390*/  DFMA R34, R6, -R34, 1 ;  /* 0x3ff000000622742b */ /* 0x000fd00000000822 */
[----:B------:R-:W-:Y:S02]  /*13a0*/  DFMA R10, R34, R10, 0.5 ;  /* 0x3fe00000220a742b */ /* 0x000fe4000000000a */
[----:B------:R-:W-:-:S08]  /*13b0*/  DMUL R34, R8, R34 ;  /* 0x0000002208227228 */ /* 0x000fd00000000000 */
[----:B------:R-:W-:-:S08]  /*13c0*/  DFMA R10, R10, R34, R8 ;  /* 0x000000220a0a722b */ /* 0x000fd00000000008 */
[----:B------:R-:W-:Y:S02]  /*13d0*/  DMUL R8, R6, R10 ;  /* 0x0000000a06087228 */ /* 0x000fe40000000000 */
[----:B------:R-:W-:-:S06]  /*13e0*/  VIADD R11, R11, 0xfff00000 ;  /* 0xfff000000b0b7836 */ /* 0x000fcc0000000000 */
[----:B------:R-:W-:-:S08]  /*13f0*/  DFMA R34, R8, -R8, R6 ;  /* 0x800000080822722b */ /* 0x000fd00000000006 */
[----:B------:R-:W-:-:S10]  /*1400*/  DFMA R8, R10, R34, R8 ;  /* 0x000000220a08722b */ /* 0x000fd40000000008 */
[----:B------:R-:W-:Y:S01]  /*1410*/  VIADD R9, R9, 0xfcb00000 ;  /* 0xfcb0000009097836 */ /* 0x000fe20000000000 */
[----:B------:R-:W-:Y:S06]  /*1420*/  BRA `(.L_x_34) ;  /* 0x0000000000047947 */ /* 0x000fec0003800000 */
.L_x_35:
[----:B------:R-:W-:-:S11]  /*1430*/  DADD R8, R6, R6 ;  /* 0x0000000006087229 */ /* 0x000fd60000000006 */
.L_x_34:
[----:B------:R-:W-:Y:S05]  /*1440*/  BSYNC.RECONVERGENT B2 ;  /* 0x0000000000027941 */ /* 0x000fea0003800200 */
.L_x_32:
[----:B------:R-:W-:-:S04]  /*1450*/  IMAD.MOV.U32 R15, RZ, RZ, 0x0 ;  /* 0x00000000ff0f7424 */ /* 0x000fc800078e00ff */
[----:B------:R-:W-:Y:S05]  /*1460*/  RET.REL.NODEC R14 `(_Z16computeForcesGpuPdS_S_) ;  /* 0xffffffe80ee47950 */ /* 0x000fea0003c3ffff */
.L_x_36:
        /* <DEDUP_REMOVED lines=9> */
.L_x_39:


//--------------------- .nv.shared.reserved.0     --------------------------
	.section	.nv.shared.reserved.0,"aw",@nobits
	.weak		__nv_reservedSMEM_offset_0_alias
	.size		__nv_reservedSMEM_offset_0_alias, 0, 64
	.other		__nv_reservedSMEM_offset_0_alias,@"STO_CUDA_RESERVED_SHARED STV_DEFAULT"
__nv_reservedSMEM_offset_0_alias:
	.zero		0
	.zero		64


//--------------------- .nv.constant0._Z18updatePositionsGpuPdS_d --------------------------
	.section	.nv.constant0._Z18updatePositionsGpuPdS_d,"a",@progbits
	.sectionflags	@""
	.align	4
.nv.constant0._Z18updatePositionsGpuPdS_d:
	.zero		920


//--------------------- .nv.constant0._Z19updateVelocitiesGpuPdS_d --------------------------
	.section	.nv.constant0._Z19updateVelocitiesGpuPdS_d,"a",@progbits
	.sectionflags	@""
	.align	4
.nv.constant0._Z19updateVelocitiesGpuPdS_d:
	.zero		920


//--------------------- .nv.constant0._Z22updateAccelerationsGpuPdS_S_ --------------------------
	.section	.nv.constant0._Z22updateAccelerationsGpuPdS_S_,"a",@progbits
	.sectionflags	@""
	.align	4
.nv.constant0._Z22updateAccelerationsGpuPdS_S_:
	.zero		920


//--------------------- .nv.constant0._Z16computeForcesGpuPdS_S_ --------------------------
	.section	.nv.constant0._Z16computeForcesGpuPdS_S_,"a",@progbits
	.sectionflags	@""
	.align	4
.nv.constant0._Z16computeForcesGpuPdS_S_:
	.zero		920


//--------------------- SYMBOLS --------------------------

	.type		.nv.reservedSmem.offset0,@object
	.size		.nv.reservedSmem.offset0,0x4
